//
// Generated by NVIDIA NVVM Compiler
//
// Compiler Build ID: CL-36424714
// Cuda compilation tools, release 13.0, V13.0.88
// Based on NVVM 20.0.0
//

.version 9.0
.target sm_100
.address_size 64

// _ZZ24_blocked_fw_dependent_phimiPiE10cacheGraph has been demoted
// _ZZ32_blocked_fw_partial_dependent_phimiPiE14cacheGraphBase has been demoted
// _ZZ32_blocked_fw_partial_dependent_phimiPiE10cacheGraph has been demoted
// _ZZ26_blocked_fw_independent_phimiPiE17cacheGraphBaseRow has been demoted
// _ZZ26_blocked_fw_independent_phimiPiE17cacheGraphBaseCol has been demoted

.entry _Z16_naive_fw_kernelimiPi(
	.param .u32 _Z16_naive_fw_kernelimiPi_param_0,
	.param .u64 _Z16_naive_fw_kernelimiPi_param_1,
	.param .u32 _Z16_naive_fw_kernelimiPi_param_2,
	.param .u64 .ptr .align 1 _Z16_naive_fw_kernelimiPi_param_3
)
{
	.reg .pred 	%p<3>;
	.reg .b32 	%r<19>;
	.reg .b64 	%rd<13>;

	ld.param.u32 	%r4, [_Z16_naive_fw_kernelimiPi_param_0];
	ld.param.u64 	%rd2, [_Z16_naive_fw_kernelimiPi_param_1];
	ld.param.u32 	%r5, [_Z16_naive_fw_kernelimiPi_param_2];
	ld.param.u64 	%rd3, [_Z16_naive_fw_kernelimiPi_param_3];
	mov.u32 	%r6, %ntid.x;
	mov.u32 	%r7, %ctaid.x;
	mov.u32 	%r8, %tid.x;
	mad.lo.s32 	%r1, %r6, %r7, %r8;
	mov.u32 	%r9, %ntid.y;
	mov.u32 	%r10, %ctaid.y;
	mov.u32 	%r11, %tid.y;
	mad.lo.s32 	%r2, %r9, %r10, %r11;
	max.s32 	%r12, %r2, %r1;
	setp.ge.s32 	%p1, %r12, %r5;
	@%p1 bra 	$L__BB0_3;
	cvta.to.global.u64 	%rd4, %rd3;
	cvt.u32.u64 	%r13, %rd2;
	mad.lo.s32 	%r14, %r2, %r13, %r1;
	mad.lo.s32 	%r15, %r4, %r13, %r1;
	cvt.u64.u32 	%rd5, %r2;
	cvt.s64.s32 	%rd6, %r4;
	mad.lo.s64 	%rd7, %rd2, %rd5, %rd6;
	shl.b64 	%rd8, %rd7, 2;
	add.s64 	%rd9, %rd4, %rd8;
	ld.global.u32 	%r16, [%rd9];
	mul.wide.s32 	%rd10, %r15, 4;
	add.s64 	%rd11, %rd4, %rd10;
	ld.global.u32 	%r17, [%rd11];
	add.s32 	%r3, %r17, %r16;
	mul.wide.s32 	%rd12, %r14, 4;
	add.s64 	%rd1, %rd4, %rd12;
	ld.global.u32 	%r18, [%rd1];
	setp.le.s32 	%p2, %r18, %r3;
	@%p2 bra 	$L__BB0_3;
	st.global.u32 	[%rd1], %r3;
$L__BB0_3:
	ret;

}
.entry _Z24_blocked_fw_dependent_phimiPi(
	.param .u32 _Z24_blocked_fw_dependent_phimiPi_param_0,
	.param .u64 _Z24_blocked_fw_dependent_phimiPi_param_1,
	.param .u32 _Z24_blocked_fw_dependent_phimiPi_param_2,
	.param .u64 .ptr .align 1 _Z24_blocked_fw_dependent_phimiPi_param_3
)
{
	.reg .pred 	%p<20>;
	.reg .b32 	%r<88>;
	.reg .b64 	%rd<5>;
	// demoted variable
	.shared .align 4 .b8 _ZZ24_blocked_fw_dependent_phimiPiE10cacheGraph[1024];
	ld.param.u32 	%r21, [_Z24_blocked_fw_dependent_phimiPi_param_0];
	ld.param.u32 	%r22, [_Z24_blocked_fw_dependent_phimiPi_param_1];
	ld.param.u32 	%r23, [_Z24_blocked_fw_dependent_phimiPi_param_2];
	ld.param.u64 	%rd2, [_Z24_blocked_fw_dependent_phimiPi_param_3];
	cvta.to.global.u64 	%rd3, %rd2;
	mov.u32 	%r1, %tid.x;
	mov.u32 	%r25, %tid.y;
	shl.b32 	%r26, %r21, 4;
	add.s32 	%r27, %r26, %r25;
	add.s32 	%r28, %r26, %r1;
	mad.lo.s32 	%r30, %r27, %r22, %r28;
	max.s32 	%r31, %r27, %r28;
	setp.lt.s32 	%p1, %r31, %r23;
	setp.ge.s32 	%p2, %r31, %r23;
	mul.wide.s32 	%rd4, %r30, 4;
	add.s64 	%rd1, %rd3, %rd4;
	shl.b32 	%r32, %r25, 6;
	mov.u32 	%r33, _ZZ24_blocked_fw_dependent_phimiPiE10cacheGraph;
	add.s32 	%r2, %r33, %r32;
	shl.b32 	%r34, %r1, 2;
	add.s32 	%r3, %r2, %r34;
	@%p2 bra 	$L__BB1_2;
	ld.global.u32 	%r36, [%rd1];
	st.shared.u32 	[%r3], %r36;
	bra.uni 	$L__BB1_3;
$L__BB1_2:
	mov.b32 	%r35, 536870912;
	st.shared.u32 	[%r3], %r35;
$L__BB1_3:
	bar.sync 	0;
	add.s32 	%r4, %r33, %r34;
	ld.shared.u32 	%r39, [%r2];
	ld.shared.u32 	%r40, [%r4];
	add.s32 	%r5, %r40, %r39;
	bar.sync 	0;
	ld.shared.u32 	%r41, [%r3];
	setp.ge.s32 	%p3, %r5, %r41;
	@%p3 bra 	$L__BB1_5;
	st.shared.u32 	[%r3], %r5;
$L__BB1_5:
	bar.sync 	0;
	ld.shared.u32 	%r42, [%r2+4];
	ld.shared.u32 	%r43, [%r4+64];
	add.s32 	%r6, %r43, %r42;
	bar.sync 	0;
	ld.shared.u32 	%r44, [%r3];
	setp.ge.s32 	%p4, %r6, %r44;
	@%p4 bra 	$L__BB1_7;
	st.shared.u32 	[%r3], %r6;
$L__BB1_7:
	bar.sync 	0;
	ld.shared.u32 	%r45, [%r2+8];
	ld.shared.u32 	%r46, [%r4+128];
	add.s32 	%r7, %r46, %r45;
	bar.sync 	0;
	ld.shared.u32 	%r47, [%r3];
	setp.ge.s32 	%p5, %r7, %r47;
	@%p5 bra 	$L__BB1_9;
	st.shared.u32 	[%r3], %r7;
$L__BB1_9:
	bar.sync 	0;
	ld.shared.u32 	%r48, [%r2+12];
	ld.shared.u32 	%r49, [%r4+192];
	add.s32 	%r8, %r49, %r48;
	bar.sync 	0;
	ld.shared.u32 	%r50, [%r3];
	setp.ge.s32 	%p6, %r8, %r50;
	@%p6 bra 	$L__BB1_11;
	st.shared.u32 	[%r3], %r8;
$L__BB1_11:
	bar.sync 	0;
	ld.shared.u32 	%r51, [%r2+16];
	ld.shared.u32 	%r52, [%r4+256];
	add.s32 	%r9, %r52, %r51;
	bar.sync 	0;
	ld.shared.u32 	%r53, [%r3];
	setp.ge.s32 	%p7, %r9, %r53;
	@%p7 bra 	$L__BB1_13;
	st.shared.u32 	[%r3], %r9;
$L__BB1_13:
	bar.sync 	0;
	ld.shared.u32 	%r54, [%r2+20];
	ld.shared.u32 	%r55, [%r4+320];
	add.s32 	%r10, %r55, %r54;
	bar.sync 	0;
	ld.shared.u32 	%r56, [%r3];
	setp.ge.s32 	%p8, %r10, %r56;
	@%p8 bra 	$L__BB1_15;
	st.shared.u32 	[%r3], %r10;
$L__BB1_15:
	bar.sync 	0;
	ld.shared.u32 	%r57, [%r2+24];
	ld.shared.u32 	%r58, [%r4+384];
	add.s32 	%r11, %r58, %r57;
	bar.sync 	0;
	ld.shared.u32 	%r59, [%r3];
	setp.ge.s32 	%p9, %r11, %r59;
	@%p9 bra 	$L__BB1_17;
	st.shared.u32 	[%r3], %r11;
$L__BB1_17:
	bar.sync 	0;
	ld.shared.u32 	%r60, [%r2+28];
	ld.shared.u32 	%r61, [%r4+448];
	add.s32 	%r12, %r61, %r60;
	bar.sync 	0;
	ld.shared.u32 	%r62, [%r3];
	setp.ge.s32 	%p10, %r12, %r62;
	@%p10 bra 	$L__BB1_19;
	st.shared.u32 	[%r3], %r12;
$L__BB1_19:
	bar.sync 	0;
	ld.shared.u32 	%r63, [%r2+32];
	ld.shared.u32 	%r64, [%r4+512];
	add.s32 	%r13, %r64, %r63;
	bar.sync 	0;
	ld.shared.u32 	%r65, [%r3];
	setp.ge.s32 	%p11, %r13, %r65;
	@%p11 bra 	$L__BB1_21;
	st.shared.u32 	[%r3], %r13;
$L__BB1_21:
	bar.sync 	0;
	ld.shared.u32 	%r66, [%r2+36];
	ld.shared.u32 	%r67, [%r4+576];
	add.s32 	%r14, %r67, %r66;
	bar.sync 	0;
	ld.shared.u32 	%r68, [%r3];
	setp.ge.s32 	%p12, %r14, %r68;
	@%p12 bra 	$L__BB1_23;
	st.shared.u32 	[%r3], %r14;
$L__BB1_23:
	bar.sync 	0;
	ld.shared.u32 	%r69, [%r2+40];
	ld.shared.u32 	%r70, [%r4+640];
	add.s32 	%r15, %r70, %r69;
	bar.sync 	0;
	ld.shared.u32 	%r71, [%r3];
	setp.ge.s32 	%p13, %r15, %r71;
	@%p13 bra 	$L__BB1_25;
	st.shared.u32 	[%r3], %r15;
$L__BB1_25:
	bar.sync 	0;
	ld.shared.u32 	%r72, [%r2+44];
	ld.shared.u32 	%r73, [%r4+704];
	add.s32 	%r16, %r73, %r72;
	bar.sync 	0;
	ld.shared.u32 	%r74, [%r3];
	setp.ge.s32 	%p14, %r16, %r74;
	@%p14 bra 	$L__BB1_27;
	st.shared.u32 	[%r3], %r16;
$L__BB1_27:
	bar.sync 	0;
	ld.shared.u32 	%r75, [%r2+48];
	ld.shared.u32 	%r76, [%r4+768];
	add.s32 	%r17, %r76, %r75;
	bar.sync 	0;
	ld.shared.u32 	%r77, [%r3];
	setp.ge.s32 	%p15, %r17, %r77;
	@%p15 bra 	$L__BB1_29;
	st.shared.u32 	[%r3], %r17;
$L__BB1_29:
	bar.sync 	0;
	ld.shared.u32 	%r78, [%r2+52];
	ld.shared.u32 	%r79, [%r4+832];
	add.s32 	%r18, %r79, %r78;
	bar.sync 	0;
	ld.shared.u32 	%r80, [%r3];
	setp.ge.s32 	%p16, %r18, %r80;
	@%p16 bra 	$L__BB1_31;
	st.shared.u32 	[%r3], %r18;
$L__BB1_31:
	bar.sync 	0;
	ld.shared.u32 	%r81, [%r2+56];
	ld.shared.u32 	%r82, [%r4+896];
	add.s32 	%r19, %r82, %r81;
	bar.sync 	0;
	ld.shared.u32 	%r83, [%r3];
	setp.ge.s32 	%p17, %r19, %r83;
	@%p17 bra 	$L__BB1_33;
	st.shared.u32 	[%r3], %r19;
$L__BB1_33:
	bar.sync 	0;
	ld.shared.u32 	%r84, [%r2+60];
	ld.shared.u32 	%r85, [%r4+960];
	add.s32 	%r20, %r85, %r84;
	bar.sync 	0;
	ld.shared.u32 	%r86, [%r3];
	setp.ge.s32 	%p18, %r20, %r86;
	@%p18 bra 	$L__BB1_35;
	st.shared.u32 	[%r3], %r20;
$L__BB1_35:
	bar.sync 	0;
	not.pred 	%p19, %p1;
	@%p19 bra 	$L__BB1_37;
	ld.shared.u32 	%r87, [%r3];
	st.global.u32 	[%rd1], %r87;
$L__BB1_37:
	ret;

}
.entry _Z32_blocked_fw_partial_dependent_phimiPi(
	.param .u32 _Z32_blocked_fw_partial_dependent_phimiPi_param_0,
	.param .u64 _Z32_blocked_fw_partial_dependent_phimiPi_param_1,
	.param .u32 _Z32_blocked_fw_partial_dependent_phimiPi_param_2,
	.param .u64 .ptr .align 1 _Z32_blocked_fw_partial_dependent_phimiPi_param_3
)
{
	.reg .pred 	%p<8>;
	.reg .b32 	%r<177>;
	.reg .b64 	%rd<8>;
	// demoted variable
	.shared .align 4 .b8 _ZZ32_blocked_fw_partial_dependent_phimiPiE14cacheGraphBase[1024];
	// demoted variable
	.shared .align 4 .b8 _ZZ32_blocked_fw_partial_dependent_phimiPiE10cacheGraph[1024];
	ld.param.u32 	%r15, [_Z32_blocked_fw_partial_dependent_phimiPi_param_0];
	ld.param.u64 	%rd3, [_Z32_blocked_fw_partial_dependent_phimiPi_param_1];
	ld.param.u32 	%r16, [_Z32_blocked_fw_partial_dependent_phimiPi_param_2];
	ld.param.u64 	%rd4, [_Z32_blocked_fw_partial_dependent_phimiPi_param_3];
	cvta.to.global.u64 	%rd1, %rd4;
	mov.u32 	%r1, %ctaid.x;
	setp.eq.s32 	%p2, %r1, %r15;
	@%p2 bra 	$L__BB2_11;
	mov.u32 	%r2, %tid.x;
	mov.u32 	%r3, %tid.y;
	shl.b32 	%r17, %r15, 4;
	add.s32 	%r4, %r17, %r3;
	add.s32 	%r18, %r17, %r2;
	max.s32 	%r19, %r4, %r18;
	setp.ge.s32 	%p3, %r19, %r16;
	shl.b32 	%r20, %r3, 6;
	mov.u32 	%r21, _ZZ32_blocked_fw_partial_dependent_phimiPiE14cacheGraphBase;
	add.s32 	%r6, %r21, %r20;
	@%p3 bra 	$L__BB2_3;
	cvt.u32.u64 	%r25, %rd3;
	mad.lo.s32 	%r26, %r4, %r25, %r18;
	mul.wide.s32 	%rd5, %r26, 4;
	add.s64 	%rd6, %rd1, %rd5;
	ld.global.u32 	%r27, [%rd6];
	shl.b32 	%r28, %r2, 2;
	add.s32 	%r29, %r6, %r28;
	st.shared.u32 	[%r29], %r27;
	bra.uni 	$L__BB2_4;
$L__BB2_3:
	shl.b32 	%r22, %r2, 2;
	add.s32 	%r23, %r6, %r22;
	mov.b32 	%r24, 536870912;
	st.shared.u32 	[%r23], %r24;
$L__BB2_4:
	mov.u32 	%r7, %ctaid.y;
	setp.eq.s32 	%p4, %r7, 0;
	shl.b32 	%r31, %r1, 4;
	add.s32 	%r32, %r31, %r2;
	add.s32 	%r33, %r31, %r3;
	selp.b32 	%r34, %r4, %r33, %p4;
	selp.b32 	%r35, %r32, %r18, %p4;
	cvt.u32.u64 	%r37, %rd3;
	mad.lo.s32 	%r38, %r34, %r37, %r35;
	max.s32 	%r39, %r34, %r35;
	setp.lt.s32 	%p1, %r39, %r16;
	setp.ge.s32 	%p5, %r39, %r16;
	mul.wide.s32 	%rd7, %r38, 4;
	add.s64 	%rd2, %rd1, %rd7;
	mov.b32 	%r175, 536870912;
	@%p5 bra 	$L__BB2_6;
	ld.global.u32 	%r175, [%rd2];
$L__BB2_6:
	setp.ne.s32 	%p6, %r7, 0;
	mov.u32 	%r41, _ZZ32_blocked_fw_partial_dependent_phimiPiE10cacheGraph;
	add.s32 	%r10, %r41, %r20;
	shl.b32 	%r42, %r2, 2;
	add.s32 	%r11, %r10, %r42;
	st.shared.u32 	[%r11], %r175;
	bar.sync 	0;
	@%p6 bra 	$L__BB2_8;
	add.s32 	%r111, %r41, %r42;
	ld.shared.u32 	%r112, [%r6];
	ld.shared.u32 	%r113, [%r111];
	add.s32 	%r114, %r113, %r112;
	min.s32 	%r115, %r114, %r175;
	bar.sync 	0;
	st.shared.u32 	[%r11], %r115;
	bar.sync 	0;
	ld.shared.u32 	%r116, [%r6+4];
	ld.shared.u32 	%r117, [%r111+64];
	add.s32 	%r118, %r117, %r116;
	min.s32 	%r119, %r118, %r115;
	bar.sync 	0;
	st.shared.u32 	[%r11], %r119;
	bar.sync 	0;
	ld.shared.u32 	%r120, [%r6+8];
	ld.shared.u32 	%r121, [%r111+128];
	add.s32 	%r122, %r121, %r120;
	min.s32 	%r123, %r122, %r119;
	bar.sync 	0;
	st.shared.u32 	[%r11], %r123;
	bar.sync 	0;
	ld.shared.u32 	%r124, [%r6+12];
	ld.shared.u32 	%r125, [%r111+192];
	add.s32 	%r126, %r125, %r124;
	min.s32 	%r127, %r126, %r123;
	bar.sync 	0;
	st.shared.u32 	[%r11], %r127;
	bar.sync 	0;
	ld.shared.u32 	%r128, [%r6+16];
	ld.shared.u32 	%r129, [%r111+256];
	add.s32 	%r130, %r129, %r128;
	min.s32 	%r131, %r130, %r127;
	bar.sync 	0;
	st.shared.u32 	[%r11], %r131;
	bar.sync 	0;
	ld.shared.u32 	%r132, [%r6+20];
	ld.shared.u32 	%r133, [%r111+320];
	add.s32 	%r134, %r133, %r132;
	min.s32 	%r135, %r134, %r131;
	bar.sync 	0;
	st.shared.u32 	[%r11], %r135;
	bar.sync 	0;
	ld.shared.u32 	%r136, [%r6+24];
	ld.shared.u32 	%r137, [%r111+384];
	add.s32 	%r138, %r137, %r136;
	min.s32 	%r139, %r138, %r135;
	bar.sync 	0;
	st.shared.u32 	[%r11], %r139;
	bar.sync 	0;
	ld.shared.u32 	%r140, [%r6+28];
	ld.shared.u32 	%r141, [%r111+448];
	add.s32 	%r142, %r141, %r140;
	min.s32 	%r143, %r142, %r139;
	bar.sync 	0;
	st.shared.u32 	[%r11], %r143;
	bar.sync 	0;
	ld.shared.u32 	%r144, [%r6+32];
	ld.shared.u32 	%r145, [%r111+512];
	add.s32 	%r146, %r145, %r144;
	min.s32 	%r147, %r146, %r143;
	bar.sync 	0;
	st.shared.u32 	[%r11], %r147;
	bar.sync 	0;
	ld.shared.u32 	%r148, [%r6+36];
	ld.shared.u32 	%r149, [%r111+576];
	add.s32 	%r150, %r149, %r148;
	min.s32 	%r151, %r150, %r147;
	bar.sync 	0;
	st.shared.u32 	[%r11], %r151;
	bar.sync 	0;
	ld.shared.u32 	%r152, [%r6+40];
	ld.shared.u32 	%r153, [%r111+640];
	add.s32 	%r154, %r153, %r152;
	min.s32 	%r155, %r154, %r151;
	bar.sync 	0;
	st.shared.u32 	[%r11], %r155;
	bar.sync 	0;
	ld.shared.u32 	%r156, [%r6+44];
	ld.shared.u32 	%r157, [%r111+704];
	add.s32 	%r158, %r157, %r156;
	min.s32 	%r159, %r158, %r155;
	bar.sync 	0;
	st.shared.u32 	[%r11], %r159;
	bar.sync 	0;
	ld.shared.u32 	%r160, [%r6+48];
	ld.shared.u32 	%r161, [%r111+768];
	add.s32 	%r162, %r161, %r160;
	min.s32 	%r163, %r162, %r159;
	bar.sync 	0;
	st.shared.u32 	[%r11], %r163;
	bar.sync 	0;
	ld.shared.u32 	%r164, [%r6+52];
	ld.shared.u32 	%r165, [%r111+832];
	add.s32 	%r166, %r165, %r164;
	min.s32 	%r167, %r166, %r163;
	bar.sync 	0;
	st.shared.u32 	[%r11], %r167;
	bar.sync 	0;
	ld.shared.u32 	%r168, [%r6+56];
	ld.shared.u32 	%r169, [%r111+896];
	add.s32 	%r170, %r169, %r168;
	min.s32 	%r171, %r170, %r167;
	bar.sync 	0;
	st.shared.u32 	[%r11], %r171;
	bar.sync 	0;
	ld.shared.u32 	%r172, [%r6+60];
	ld.shared.u32 	%r173, [%r111+960];
	add.s32 	%r174, %r173, %r172;
	min.s32 	%r176, %r174, %r171;
	bar.sync 	0;
	st.shared.u32 	[%r11], %r176;
	bar.sync 	0;
	bra.uni 	$L__BB2_9;
$L__BB2_8:
	add.s32 	%r45, %r21, %r42;
	ld.shared.u32 	%r46, [%r10];
	ld.shared.u32 	%r47, [%r45];
	add.s32 	%r48, %r47, %r46;
	min.s32 	%r49, %r48, %r175;
	bar.sync 	0;
	st.shared.u32 	[%r11], %r49;
	bar.sync 	0;
	ld.shared.u32 	%r50, [%r10+4];
	ld.shared.u32 	%r51, [%r45+64];
	add.s32 	%r52, %r51, %r50;
	min.s32 	%r53, %r52, %r49;
	bar.sync 	0;
	st.shared.u32 	[%r11], %r53;
	bar.sync 	0;
	ld.shared.u32 	%r54, [%r10+8];
	ld.shared.u32 	%r55, [%r45+128];
	add.s32 	%r56, %r55, %r54;
	min.s32 	%r57, %r56, %r53;
	bar.sync 	0;
	st.shared.u32 	[%r11], %r57;
	bar.sync 	0;
	ld.shared.u32 	%r58, [%r10+12];
	ld.shared.u32 	%r59, [%r45+192];
	add.s32 	%r60, %r59, %r58;
	min.s32 	%r61, %r60, %r57;
	bar.sync 	0;
	st.shared.u32 	[%r11], %r61;
	bar.sync 	0;
	ld.shared.u32 	%r62, [%r10+16];
	ld.shared.u32 	%r63, [%r45+256];
	add.s32 	%r64, %r63, %r62;
	min.s32 	%r65, %r64, %r61;
	bar.sync 	0;
	st.shared.u32 	[%r11], %r65;
	bar.sync 	0;
	ld.shared.u32 	%r66, [%r10+20];
	ld.shared.u32 	%r67, [%r45+320];
	add.s32 	%r68, %r67, %r66;
	min.s32 	%r69, %r68, %r65;
	bar.sync 	0;
	st.shared.u32 	[%r11], %r69;
	bar.sync 	0;
	ld.shared.u32 	%r70, [%r10+24];
	ld.shared.u32 	%r71, [%r45+384];
	add.s32 	%r72, %r71, %r70;
	min.s32 	%r73, %r72, %r69;
	bar.sync 	0;
	st.shared.u32 	[%r11], %r73;
	bar.sync 	0;
	ld.shared.u32 	%r74, [%r10+28];
	ld.shared.u32 	%r75, [%r45+448];
	add.s32 	%r76, %r75, %r74;
	min.s32 	%r77, %r76, %r73;
	bar.sync 	0;
	st.shared.u32 	[%r11], %r77;
	bar.sync 	0;
	ld.shared.u32 	%r78, [%r10+32];
	ld.shared.u32 	%r79, [%r45+512];
	add.s32 	%r80, %r79, %r78;
	min.s32 	%r81, %r80, %r77;
	bar.sync 	0;
	st.shared.u32 	[%r11], %r81;
	bar.sync 	0;
	ld.shared.u32 	%r82, [%r10+36];
	ld.shared.u32 	%r83, [%r45+576];
	add.s32 	%r84, %r83, %r82;
	min.s32 	%r85, %r84, %r81;
	bar.sync 	0;
	st.shared.u32 	[%r11], %r85;
	bar.sync 	0;
	ld.shared.u32 	%r86, [%r10+40];
	ld.shared.u32 	%r87, [%r45+640];
	add.s32 	%r88, %r87, %r86;
	min.s32 	%r89, %r88, %r85;
	bar.sync 	0;
	st.shared.u32 	[%r11], %r89;
	bar.sync 	0;
	ld.shared.u32 	%r90, [%r10+44];
	ld.shared.u32 	%r91, [%r45+704];
	add.s32 	%r92, %r91, %r90;
	min.s32 	%r93, %r92, %r89;
	bar.sync 	0;
	st.shared.u32 	[%r11], %r93;
	bar.sync 	0;
	ld.shared.u32 	%r94, [%r10+48];
	ld.shared.u32 	%r95, [%r45+768];
	add.s32 	%r96, %r95, %r94;
	min.s32 	%r97, %r96, %r93;
	bar.sync 	0;
	st.shared.u32 	[%r11], %r97;
	bar.sync 	0;
	ld.shared.u32 	%r98, [%r10+52];
	ld.shared.u32 	%r99, [%r45+832];
	add.s32 	%r100, %r99, %r98;
	min.s32 	%r101, %r100, %r97;
	bar.sync 	0;
	st.shared.u32 	[%r11], %r101;
	bar.sync 	0;
	ld.shared.u32 	%r102, [%r10+56];
	ld.shared.u32 	%r103, [%r45+896];
	add.s32 	%r104, %r103, %r102;
	min.s32 	%r105, %r104, %r101;
	bar.sync 	0;
	st.shared.u32 	[%r11], %r105;
	bar.sync 	0;
	ld.shared.u32 	%r106, [%r10+60];
	ld.shared.u32 	%r107, [%r45+960];
	add.s32 	%r108, %r107, %r106;
	min.s32 	%r176, %r108, %r105;
	bar.sync 	0;
	st.shared.u32 	[%r11], %r176;
	bar.sync 	0;
$L__BB2_9:
	not.pred 	%p7, %p1;
	@%p7 bra 	$L__BB2_11;
	st.global.u32 	[%rd2], %r176;
$L__BB2_11:
	ret;

}
.entry _Z26_blocked_fw_independent_phimiPi(
	.param .u32 _Z26_blocked_fw_independent_phimiPi_param_0,
	.param .u64 _Z26_blocked_fw_independent_phimiPi_param_1,
	.param .u32 _Z26_blocked_fw_independent_phimiPi_param_2,
	.param .u64 .ptr .align 1 _Z26_blocked_fw_independent_phimiPi_param_3
)
{
	.reg .pred 	%p<7>;
	.reg .b32 	%r<112>;
	.reg .b64 	%rd<10>;
	// demoted variable
	.shared .align 4 .b8 _ZZ26_blocked_fw_independent_phimiPiE17cacheGraphBaseRow[1024];
	// demoted variable
	.shared .align 4 .b8 _ZZ26_blocked_fw_independent_phimiPiE17cacheGraphBaseCol[1024];
	ld.param.u32 	%r10, [_Z26_blocked_fw_independent_phimiPi_param_0];
	ld.param.u64 	%rd2, [_Z26_blocked_fw_independent_phimiPi_param_1];
	ld.param.u32 	%r11, [_Z26_blocked_fw_independent_phimiPi_param_2];
	ld.param.u64 	%rd3, [_Z26_blocked_fw_independent_phimiPi_param_3];
	cvta.to.global.u64 	%rd1, %rd3;
	mov.u32 	%r1, %ctaid.x;
	setp.eq.s32 	%p1, %r1, %r10;
	mov.u32 	%r2, %ctaid.y;
	setp.eq.s32 	%p2, %r2, %r10;
	or.pred  	%p3, %p1, %p2;
	@%p3 bra 	$L__BB3_9;
	mov.u32 	%r3, %tid.x;
	mov.u32 	%r4, %tid.y;
	mov.u32 	%r12, %ntid.y;
	mad.lo.s32 	%r5, %r12, %r2, %r4;
	mov.u32 	%r13, %ntid.x;
	mad.lo.s32 	%r6, %r13, %r1, %r3;
	shl.b32 	%r14, %r10, 4;
	add.s32 	%r7, %r14, %r4;
	add.s32 	%r8, %r14, %r3;
	max.s32 	%r15, %r7, %r6;
	setp.ge.s32 	%p4, %r15, %r11;
	@%p4 bra 	$L__BB3_3;
	cvt.u32.u64 	%r22, %rd2;
	mad.lo.s32 	%r23, %r7, %r22, %r6;
	mul.wide.s32 	%rd4, %r23, 4;
	add.s64 	%rd5, %rd1, %rd4;
	ld.global.u32 	%r24, [%rd5];
	shl.b32 	%r25, %r4, 6;
	mov.u32 	%r26, _ZZ26_blocked_fw_independent_phimiPiE17cacheGraphBaseRow;
	add.s32 	%r27, %r26, %r25;
	shl.b32 	%r28, %r3, 2;
	add.s32 	%r29, %r27, %r28;
	st.shared.u32 	[%r29], %r24;
	bra.uni 	$L__BB3_4;
$L__BB3_3:
	shl.b32 	%r16, %r4, 6;
	mov.u32 	%r17, _ZZ26_blocked_fw_independent_phimiPiE17cacheGraphBaseRow;
	add.s32 	%r18, %r17, %r16;
	shl.b32 	%r19, %r3, 2;
	add.s32 	%r20, %r18, %r19;
	mov.b32 	%r21, 536870912;
	st.shared.u32 	[%r20], %r21;
$L__BB3_4:
	max.s32 	%r30, %r5, %r8;
	setp.ge.s32 	%p5, %r30, %r11;
	shl.b32 	%r31, %r4, 6;
	mov.u32 	%r32, _ZZ26_blocked_fw_independent_phimiPiE17cacheGraphBaseCol;
	add.s32 	%r9, %r32, %r31;
	@%p5 bra 	$L__BB3_6;
	cvt.u32.u64 	%r36, %rd2;
	mad.lo.s32 	%r37, %r5, %r36, %r8;
	mul.wide.s32 	%rd6, %r37, 4;
	add.s64 	%rd7, %rd1, %rd6;
	ld.global.u32 	%r38, [%rd7];
	shl.b32 	%r39, %r3, 2;
	add.s32 	%r40, %r9, %r39;
	st.shared.u32 	[%r40], %r38;
	bra.uni 	$L__BB3_7;
$L__BB3_6:
	shl.b32 	%r33, %r3, 2;
	add.s32 	%r34, %r9, %r33;
	mov.b32 	%r35, 536870912;
	st.shared.u32 	[%r34], %r35;
$L__BB3_7:
	bar.sync 	0;
	max.s32 	%r41, %r5, %r6;
	setp.ge.s32 	%p6, %r41, %r11;
	@%p6 bra 	$L__BB3_9;
	cvt.u32.u64 	%r42, %rd2;
	mad.lo.s32 	%r43, %r5, %r42, %r6;
	mul.wide.s32 	%rd8, %r43, 4;
	add.s64 	%rd9, %rd1, %rd8;
	shl.b32 	%r44, %r3, 2;
	mov.u32 	%r45, _ZZ26_blocked_fw_independent_phimiPiE17cacheGraphBaseRow;
	add.s32 	%r46, %r45, %r44;
	ld.global.u32 	%r47, [%rd9];
	ld.shared.u32 	%r48, [%r9];
	ld.shared.u32 	%r49, [%r46];
	add.s32 	%r50, %r49, %r48;
	min.s32 	%r51, %r47, %r50;
	ld.shared.u32 	%r52, [%r9+4];
	ld.shared.u32 	%r53, [%r46+64];
	add.s32 	%r54, %r53, %r52;
	min.s32 	%r55, %r51, %r54;
	ld.shared.u32 	%r56, [%r9+8];
	ld.shared.u32 	%r57, [%r46+128];
	add.s32 	%r58, %r57, %r56;
	min.s32 	%r59, %r55, %r58;
	ld.shared.u32 	%r60, [%r9+12];
	ld.shared.u32 	%r61, [%r46+192];
	add.s32 	%r62, %r61, %r60;
	min.s32 	%r63, %r59, %r62;
	ld.shared.u32 	%r64, [%r9+16];
	ld.shared.u32 	%r65, [%r46+256];
	add.s32 	%r66, %r65, %r64;
	min.s32 	%r67, %r63, %r66;
	ld.shared.u32 	%r68, [%r9+20];
	ld.shared.u32 	%r69, [%r46+320];
	add.s32 	%r70, %r69, %r68;
	min.s32 	%r71, %r67, %r70;
	ld.shared.u32 	%r72, [%r9+24];
	ld.shared.u32 	%r73, [%r46+384];
	add.s32 	%r74, %r73, %r72;
	min.s32 	%r75, %r71, %r74;
	ld.shared.u32 	%r76, [%r9+28];
	ld.shared.u32 	%r77, [%r46+448];
	add.s32 	%r78, %r77, %r76;
	min.s32 	%r79, %r75, %r78;
	ld.shared.u32 	%r80, [%r9+32];
	ld.shared.u32 	%r81, [%r46+512];
	add.s32 	%r82, %r81, %r80;
	min.s32 	%r83, %r79, %r82;
	ld.shared.u32 	%r84, [%r9+36];
	ld.shared.u32 	%r85, [%r46+576];
	add.s32 	%r86, %r85, %r84;
	min.s32 	%r87, %r83, %r86;
	ld.shared.u32 	%r88, [%r9+40];
	ld.shared.u32 	%r89, [%r46+640];
	add.s32 	%r90, %r89, %r88;
	min.s32 	%r91, %r87, %r90;
	ld.shared.u32 	%r92, [%r9+44];
	ld.shared.u32 	%r93, [%r46+704];
	add.s32 	%r94, %r93, %r92;
	min.s32 	%r95, %r91, %r94;
	ld.shared.u32 	%r96, [%r9+48];
	ld.shared.u32 	%r97, [%r46+768];
	add.s32 	%r98, %r97, %r96;
	min.s32 	%r99, %r95, %r98;
	ld.shared.u32 	%r100, [%r9+52];
	ld.shared.u32 	%r101, [%r46+832];
	add.s32 	%r102, %r101, %r100;
	min.s32 	%r103, %r99, %r102;
	ld.shared.u32 	%r104, [%r9+56];
	ld.shared.u32 	%r105, [%r46+896];
	add.s32 	%r106, %r105, %r104;
	min.s32 	%r107, %r103, %r106;
	ld.shared.u32 	%r108, [%r9+60];
	ld.shared.u32 	%r109, [%r46+960];
	add.s32 	%r110, %r109, %r108;
	min.s32 	%r111, %r107, %r110;
	st.global.u32 	[%rd9], %r111;
$L__BB3_9:
	ret;

}


// ===== COMPILED SASS (sm_100) =====

	.target	sm_100

	.elftype	@"ET_EXEC"


//--------------------- .note.nv.tkinfo           --------------------------
	.section	.note.nv.tkinfo,"",@"SHT_NOTE"
	.sectionflags	@"SHF_NOTE_NV_TKINFO"
	.tkinfo
        /*0018*/ 	.word	0x00000002
        /*0030*/ 	.string	""
        /*0030*/ 	.string	"ptxas"
        /*0030*/ 	.string	"Cuda compilation tools, release 13.0, V13.0.88"
        /*0030*/ 	.string	"Build cuda_13.0.r13.0/compiler.36424714_0"
        /*0030*/ 	.string	"-arch sm_100 -m 64 "



//--------------------- .note.nv.cuinfo           --------------------------
	.section	.note.nv.cuinfo,"",@"SHT_NOTE"
	.sectionflags	@"SHF_NOTE_NV_CUINFO"
        /*0018*/ 	.short	0x0002
        /*001a*/ 	.short	0x0064
        /*001c*/ 	.short	0x0082
	.zero		2


//--------------------- .nv.info                  --------------------------
	.section	.nv.info,"",@"SHT_CUDA_INFO"
	.align	4


	//----- nvinfo : EIATTR_REGCOUNT
	.align		4
        /*0000*/ 	.byte	0x04, 0x2f
        /*0002*/ 	.short	(.L_1 - .L_0)
	.align		4
.L_0:
        /*0004*/ 	.word	index@(_Z16_naive_fw_kernelimiPi)
        /*0008*/ 	.word	0x0000000e


	//----- nvinfo : EIATTR_FRAME_SIZE
	.align		4
.L_1:
        /*000c*/ 	.byte	0x04, 0x11
        /*000e*/ 	.short	(.L_3 - .L_2)
	.align		4
.L_2:
        /*0010*/ 	.word	index@(_Z16_naive_fw_kernelimiPi)
        /*0014*/ 	.word	0x00000000


	//----- nvinfo : EIATTR_REGCOUNT
	.align		4
.L_3:
        /*0018*/ 	.byte	0x04, 0x2f
        /*001a*/ 	.short	(.L_5 - .L_4)
	.align		4
.L_4:
        /*001c*/ 	.word	index@(_Z24_blocked_fw_dependent_phimiPi)
        /*0020*/ 	.word	0x0000000e


	//----- nvinfo : EIATTR_FRAME_SIZE
	.align		4
.L_5:
        /*0024*/ 	.byte	0x04, 0x11
        /*0026*/ 	.short	(.L_7 - .L_6)
	.align		4
.L_6:
        /*0028*/ 	.word	index@(_Z24_blocked_fw_dependent_phimiPi)
        /*002c*/ 	.word	0x00000000


	//----- nvinfo : EIATTR_REGCOUNT
	.align		4
.L_7:
        /*0030*/ 	.byte	0x04, 0x2f
        /*0032*/ 	.short	(.L_9 - .L_8)
	.align		4
.L_8:
        /*0034*/ 	.word	index@(_Z32_blocked_fw_partial_dependent_phimiPi)
        /*0038*/ 	.word	0x00000010


	//----- nvinfo : EIATTR_FRAME_SIZE
	.align		4
.L_9:
        /*003c*/ 	.byte	0x04, 0x11
        /*003e*/ 	.short	(.L_11 - .L_10)
	.align		4
.L_10:
        /*0040*/ 	.word	index@(_Z32_blocked_fw_partial_dependent_phimiPi)
        /*0044*/ 	.word	0x00000000


	//----- nvinfo : EIATTR_REGCOUNT
	.align		4
.L_11:
        /*0048*/ 	.byte	0x04, 0x2f
        /*004a*/ 	.short	(.L_13 - .L_12)
	.align		4
.L_12:
        /*004c*/ 	.word	index@(_Z26_blocked_fw_independent_phimiPi)
        /*0050*/ 	.word	0x0000001e


	//----- nvinfo : EIATTR_FRAME_SIZE
	.align		4
.L_13:
        /*0054*/ 	.byte	0x04, 0x11
        /*0056*/ 	.short	(.L_15 - .L_14)
	.align		4
.L_14:
        /*0058*/ 	.word	index@(_Z26_blocked_fw_independent_phimiPi)
        /*005c*/ 	.word	0x00000000


	//----- nvinfo : EIATTR_MIN_STACK_SIZE
	.align		4
.L_15:
        /*0060*/ 	.byte	0x04, 0x12
        /*0062*/ 	.short	(.L_17 - .L_16)
	.align		4
.L_16:
        /*0064*/ 	.word	index@(_Z26_blocked_fw_independent_phimiPi)
        /*0068*/ 	.word	0x00000000


	//----- nvinfo : EIATTR_MIN_STACK_SIZE
	.align		4
.L_17:
        /*006c*/ 	.byte	0x04, 0x12
        /*006e*/ 	.short	(.L_19 - .L_18)
	.align		4
.L_18:
        /*0070*/ 	.word	index@(_Z32_blocked_fw_partial_dependent_phimiPi)
        /*0074*/ 	.word	0x00000000


	//----- nvinfo : EIATTR_MIN_STACK_SIZE
	.align		4
.L_19:
        /*0078*/ 	.byte	0x04, 0x12
        /*007a*/ 	.short	(.L_21 - .L_20)
	.align		4
.L_20:
        /*007c*/ 	.word	index@(_Z24_blocked_fw_dependent_phimiPi)
        /*0080*/ 	.word	0x00000000


	//----- nvinfo : EIATTR_MIN_STACK_SIZE
	.align		4
.L_21:
        /*0084*/ 	.byte	0x04, 0x12
        /*0086*/ 	.short	(.L_23 - .L_22)
	.align		4
.L_22:
        /*0088*/ 	.word	index@(_Z16_naive_fw_kernelimiPi)
        /*008c*/ 	.word	0x00000000
.L_23:


//--------------------- .nv.compat                --------------------------
	.section	.nv.compat,"",@"SHT_CUDA_COMPAT_INFO"
	.align	4
        /*0000*/ 	.byte	0x02, 0x09, 0x00, 0x00, 0x02, 0x02, 0x01, 0x00, 0x02, 0x05, 0x05, 0x00, 0x03, 0x07, 0x01, 0x01
        /*0010*/ 	.byte	0x02, 0x03, 0x00, 0x00, 0x02, 0x06, 0x01, 0x00, 0x04, 0x0b, 0x08, 0x00, 0x09, 0x00, 0x00, 0x00
        /*0020*/ 	.byte	0x00, 0x00, 0x00, 0x00


//--------------------- .nv.info._Z26_blocked_fw_independent_phimiPi --------------------------
	.section	.nv.info._Z26_blocked_fw_independent_phimiPi,"",@"SHT_CUDA_INFO"
	.sectionflags	@""
	.align	4


	//----- nvinfo : EIATTR_CUDA_API_VERSION
	.align		4
        /*0000*/ 	.byte	0x04, 0x37
        /*0002*/ 	.short	(.L_25 - .L_24)
.L_24:
        /*0004*/ 	.word	0x00000082


	//----- nvinfo : EIATTR_KPARAM_INFO
	.align		4
.L_25:
        /*0008*/ 	.byte	0x04, 0x17
        /*000a*/ 	.short	(.L_27 - .L_26)
.L_26:
        /*000c*/ 	.word	0x00000000
        /*0010*/ 	.short	0x0003
        /*0012*/ 	.short	0x0018
        /*0014*/ 	.byte	0x00, 0xf5, 0x21, 0x00


	//----- nvinfo : EIATTR_KPARAM_INFO
	.align		4
.L_27:
        /*0018*/ 	.byte	0x04, 0x17
        /*001a*/ 	.short	(.L_29 - .L_28)
.L_28:
        /*001c*/ 	.word	0x00000000
        /*0020*/ 	.short	0x0002
        /*0022*/ 	.short	0x0010
        /*0024*/ 	.byte	0x00, 0xf0, 0x11, 0x00


	//----- nvinfo : EIATTR_KPARAM_INFO
	.align		4
.L_29:
        /*0028*/ 	.byte	0x04, 0x17
        /*002a*/ 	.short	(.L_31 - .L_30)
.L_30:
        /*002c*/ 	.word	0x00000000
        /*0030*/ 	.short	0x0001
        /*0032*/ 	.short	0x0008
        /*0034*/ 	.byte	0x00, 0xf0, 0x21, 0x00


	//----- nvinfo : EIATTR_KPARAM_INFO
	.align		4
.L_31:
        /*0038*/ 	.byte	0x04, 0x17
        /*003a*/ 	.short	(.L_33 - .L_32)
.L_32:
        /*003c*/ 	.word	0x00000000
        /*0040*/ 	.short	0x0000
        /*0042*/ 	.short	0x0000
        /*0044*/ 	.byte	0x00, 0xf0, 0x11, 0x00


	//----- nvinfo : EIATTR_SPARSE_MMA_MASK
	.align		4
.L_33:
        /*0048*/ 	.byte	0x03, 0x50
        /*004a*/ 	.short	0x0000


	//----- nvinfo : EIATTR_MAXREG_COUNT
	.align		4
        /*004c*/ 	.byte	0x03, 0x1b
        /*004e*/ 	.short	0x00ff


	//----- nvinfo : EIATTR_NUM_BARRIERS
	.align		4
        /*0050*/ 	.byte	0x02, 0x4c
        /*0052*/ 	.byte	0x01
	.zero		1


	//----- nvinfo : EIATTR_MERCURY_ISA_VERSION
	.align		4
        /*0054*/ 	.byte	0x03, 0x5f
        /*0056*/ 	.short	0x0101


	//----- nvinfo : EIATTR_VRC_CTA_INIT_COUNT
	.align		4
        /*0058*/ 	.byte	0x02, 0x4a
	.zero		1
	.zero		1


	//----- nvinfo : EIATTR_EXIT_INSTR_OFFSETS
	.align		4
        /*005c*/ 	.byte	0x04, 0x1c
        /*005e*/ 	.short	(.L_35 - .L_34)


	//   ....[0]....
.L_34:
        /*0060*/ 	.word	0x00000060


	//   ....[1]....
        /*0064*/ 	.word	0x00000380


	//   ....[2]....
        /*0068*/ 	.word	0x00000640


	//----- nvinfo : EIATTR_CBANK_PARAM_SIZE
	.align		4
.L_35:
        /*006c*/ 	.byte	0x03, 0x19
        /*006e*/ 	.short	0x0020


	//----- nvinfo : EIATTR_PARAM_CBANK
	.align		4
        /*0070*/ 	.byte	0x04, 0x0a
        /*0072*/ 	.short	(.L_37 - .L_36)
	.align		4
.L_36:
        /*0074*/ 	.word	index@(.nv.constant0._Z26_blocked_fw_independent_phimiPi)
        /*0078*/ 	.short	0x0380
        /*007a*/ 	.short	0x0020


	//----- nvinfo : EIATTR_SW_WAR
	.align		4
.L_37:
        /*007c*/ 	.byte	0x04, 0x36
        /*007e*/ 	.short	(.L_39 - .L_38)
.L_38:
        /*0080*/ 	.word	0x00000008
.L_39:


//--------------------- .nv.info._Z32_blocked_fw_partial_dependent_phimiPi --------------------------
	.section	.nv.info._Z32_blocked_fw_partial_dependent_phimiPi,"",@"SHT_CUDA_INFO"
	.sectionflags	@""
	.align	4


	//----- nvinfo : EIATTR_CUDA_API_VERSION
	.align		4
        /*0000*/ 	.byte	0x04, 0x37
        /*0002*/ 	.short	(.L_41 - .L_40)
.L_40:
        /*0004*/ 	.word	0x00000082


	//----- nvinfo : EIATTR_KPARAM_INFO
	.align		4
.L_41:
        /*0008*/ 	.byte	0x04, 0x17
        /*000a*/ 	.short	(.L_43 - .L_42)
.L_42:
        /*000c*/ 	.word	0x00000000
        /*0010*/ 	.short	0x0003
        /*0012*/ 	.short	0x0018
        /*0014*/ 	.byte	0x00, 0xf5, 0x21, 0x00


	//----- nvinfo : EIATTR_KPARAM_INFO
	.align		4
.L_43:
        /*0018*/ 	.byte	0x04, 0x17
        /*001a*/ 	.short	(.L_45 - .L_44)
.L_44:
        /*001c*/ 	.word	0x00000000
        /*0020*/ 	.short	0x0002
        /*0022*/ 	.short	0x0010
        /*0024*/ 	.byte	0x00, 0xf0, 0x11, 0x00


	//----- nvinfo : EIATTR_KPARAM_INFO
	.align		4
.L_45:
        /*0028*/ 	.byte	0x04, 0x17
        /*002a*/ 	.short	(.L_47 - .L_46)
.L_46:
        /*002c*/ 	.word	0x00000000
        /*0030*/ 	.short	0x0001
        /*0032*/ 	.short	0x0008
        /*0034*/ 	.byte	0x00, 0xf0, 0x21, 0x00


	//----- nvinfo : EIATTR_KPARAM_INFO
	.align		4
.L_47:
        /*0038*/ 	.byte	0x04, 0x17
        /*003a*/ 	.short	(.L_49 - .L_48)
.L_48:
        /*003c*/ 	.word	0x00000000
        /*0040*/ 	.short	0x0000
        /*0042*/ 	.short	0x0000
        /*0044*/ 	.byte	0x00, 0xf0, 0x11, 0x00


	//----- nvinfo : EIATTR_SPARSE_MMA_MASK
	.align		4
.L_49:
        /*0048*/ 	.byte	0x03, 0x50
        /*004a*/ 	.short	0x0000


	//----- nvinfo : EIATTR_MAXREG_COUNT
	.align		4
        /*004c*/ 	.byte	0x03, 0x1b
        /*004e*/ 	.short	0x00ff


	//----- nvinfo : EIATTR_NUM_BARRIERS
	.align		4
        /*0050*/ 	.byte	0x02, 0x4c
        /*0052*/ 	.byte	0x01
	.zero		1


	//----- nvinfo : EIATTR_MERCURY_ISA_VERSION
	.align		4
        /*0054*/ 	.byte	0x03, 0x5f
        /*0056*/ 	.short	0x0101


	//----- nvinfo : EIATTR_VRC_CTA_INIT_COUNT
	.align		4
        /*0058*/ 	.byte	0x02, 0x4a
	.zero		1
	.zero		1


	//----- nvinfo : EIATTR_EXIT_INSTR_OFFSETS
	.align		4
        /*005c*/ 	.byte	0x04, 0x1c
        /*005e*/ 	.short	(.L_51 - .L_50)


	//   ....[0]....
.L_50:
        /*0060*/ 	.word	0x00000040


	//   ....[1]....
        /*0064*/ 	.word	0x00000f00


	//   ....[2]....
        /*0068*/ 	.word	0x00000f20


	//----- nvinfo : EIATTR_CBANK_PARAM_SIZE
	.align		4
.L_51:
        /*006c*/ 	.byte	0x03, 0x19
        /*006e*/ 	.short	0x0020


	//----- nvinfo : EIATTR_PARAM_CBANK
	.align		4
        /*0070*/ 	.byte	0x04, 0x0a
        /*0072*/ 	.short	(.L_53 - .L_52)
	.align		4
.L_52:
        /*0074*/ 	.word	index@(.nv.constant0._Z32_blocked_fw_partial_dependent_phimiPi)
        /*0078*/ 	.short	0x0380
        /*007a*/ 	.short	0x0020


	//----- nvinfo : EIATTR_SW_WAR
	.align		4
.L_53:
        /*007c*/ 	.byte	0x04, 0x36
        /*007e*/ 	.short	(.L_55 - .L_54)
.L_54:
        /*0080*/ 	.word	0x00000008
.L_55:


//--------------------- .nv.info._Z24_blocked_fw_dependent_phimiPi --------------------------
	.section	.nv.info._Z24_blocked_fw_dependent_phimiPi,"",@"SHT_CUDA_INFO"
	.sectionflags	@""
	.align	4


	//----- nvinfo : EIATTR_CUDA_API_VERSION
	.align		4
        /*0000*/ 	.byte	0x04, 0x37
        /*0002*/ 	.short	(.L_57 - .L_56)
.L_56:
        /*0004*/ 	.word	0x00000082


	//----- nvinfo : EIATTR_KPARAM_INFO
	.align		4
.L_57:
        /*0008*/ 	.byte	0x04, 0x17
        /*000a*/ 	.short	(.L_59 - .L_58)
.L_58:
        /*000c*/ 	.word	0x00000000
        /*0010*/ 	.short	0x0003
        /*0012*/ 	.short	0x0018
        /*0014*/ 	.byte	0x00, 0xf5, 0x21, 0x00


	//----- nvinfo : EIATTR_KPARAM_INFO
	.align		4
.L_59:
        /*0018*/ 	.byte	0x04, 0x17
        /*001a*/ 	.short	(.L_61 - .L_60)
.L_60:
        /*001c*/ 	.word	0x00000000
        /*0020*/ 	.short	0x0002
        /*0022*/ 	.short	0x0010
        /*0024*/ 	.byte	0x00, 0xf0, 0x11, 0x00


	//----- nvinfo : EIATTR_KPARAM_INFO
	.align		4
.L_61:
        /*0028*/ 	.byte	0x04, 0x17
        /*002a*/ 	.short	(.L_63 - .L_62)
.L_62:
        /*002c*/ 	.word	0x00000000
        /*0030*/ 	.short	0x0001
        /*0032*/ 	.short	0x0008
        /*0034*/ 	.byte	0x00, 0xf0, 0x21, 0x00


	//----- nvinfo : EIATTR_KPARAM_INFO
	.align		4
.L_63:
        /*0038*/ 	.byte	0x04, 0x17
        /*003a*/ 	.short	(.L_65 - .L_64)
.L_64:
        /*003c*/ 	.word	0x00000000
        /*0040*/ 	.short	0x0000
        /*0042*/ 	.short	0x0000
        /*0044*/ 	.byte	0x00, 0xf0, 0x11, 0x00


	//----- nvinfo : EIATTR_SPARSE_MMA_MASK
	.align		4
.L_65:
        /*0048*/ 	.byte	0x03, 0x50
        /*004a*/ 	.short	0x0000


	//----- nvinfo : EIATTR_MAXREG_COUNT
	.align		4
        /*004c*/ 	.byte	0x03, 0x1b
        /*004e*/ 	.short	0x00ff


	//----- nvinfo : EIATTR_NUM_BARRIERS
	.align		4
        /*0050*/ 	.byte	0x02, 0x4c
        /*0052*/ 	.byte	0x01
	.zero		1


	//----- nvinfo : EIATTR_MERCURY_ISA_VERSION
	.align		4
        /*0054*/ 	.byte	0x03, 0x5f
        /*0056*/ 	.short	0x0101


	//----- nvinfo : EIATTR_VRC_CTA_INIT_COUNT
	.align		4
        /*0058*/ 	.byte	0x02, 0x4a
	.zero		1
	.zero		1


	//----- nvinfo : EIATTR_EXIT_INSTR_OFFSETS
	.align		4
        /*005c*/ 	.byte	0x04, 0x1c
        /*005e*/ 	.short	(.L_67 - .L_66)


	//   ....[0]....
.L_66:
        /*0060*/ 	.word	0x000009a0


	//   ....[1]....
        /*0064*/ 	.word	0x000009d0


	//----- nvinfo : EIATTR_CBANK_PARAM_SIZE
	.align		4
.L_67:
        /*0068*/ 	.byte	0x03, 0x19
        /*006a*/ 	.short	0x0020


	//----- nvinfo : EIATTR_PARAM_CBANK
	.align		4
        /*006c*/ 	.byte	0x04, 0x0a
        /*006e*/ 	.short	(.L_69 - .L_68)
	.align		4
.L_68:
        /*0070*/ 	.word	index@(.nv.constant0._Z24_blocked_fw_dependent_phimiPi)
        /*0074*/ 	.short	0x0380
        /*0076*/ 	.short	0x0020


	//----- nvinfo : EIATTR_SW_WAR
	.align		4
.L_69:
        /*0078*/ 	.byte	0x04, 0x36
        /*007a*/ 	.short	(.L_71 - .L_70)
.L_70:
        /*007c*/ 	.word	0x00000008
.L_71:


//--------------------- .nv.info._Z16_naive_fw_kernelimiPi --------------------------
	.section	.nv.info._Z16_naive_fw_kernelimiPi,"",@"SHT_CUDA_INFO"
	.sectionflags	@""
	.align	4


	//----- nvinfo : EIATTR_CUDA_API_VERSION
	.align		4
        /*0000*/ 	.byte	0x04, 0x37
        /*0002*/ 	.short	(.L_73 - .L_72)
.L_72:
        /*0004*/ 	.word	0x00000082


	//----- nvinfo : EIATTR_KPARAM_INFO
	.align		4
.L_73:
        /*0008*/ 	.byte	0x04, 0x17
        /*000a*/ 	.short	(.L_75 - .L_74)
.L_74:
        /*000c*/ 	.word	0x00000000
        /*0010*/ 	.short	0x0003
        /*0012*/ 	.short	0x0018
        /*0014*/ 	.byte	0x00, 0xf5, 0x21, 0x00


	//----- nvinfo : EIATTR_KPARAM_INFO
	.align		4
.L_75:
        /*0018*/ 	.byte	0x04, 0x17
        /*001a*/ 	.short	(.L_77 - .L_76)
.L_76:
        /*001c*/ 	.word	0x00000000
        /*0020*/ 	.short	0x0002
        /*0022*/ 	.short	0x0010
        /*0024*/ 	.byte	0x00, 0xf0, 0x11, 0x00


	//----- nvinfo : EIATTR_KPARAM_INFO
	.align		4
.L_77:
        /*0028*/ 	.byte	0x04, 0x17
        /*002a*/ 	.short	(.L_79 - .L_78)
.L_78:
        /*002c*/ 	.word	0x00000000
        /*0030*/ 	.short	0x0001
        /*0032*/ 	.short	0x0008
        /*0034*/ 	.byte	0x00, 0xf0, 0x21, 0x00


	//----- nvinfo : EIATTR_KPARAM_INFO
	.align		4
.L_79:
        /*0038*/ 	.byte	0x04, 0x17
        /*003a*/ 	.short	(.L_81 - .L_80)
.L_80:
        /*003c*/ 	.word	0x00000000
        /*0040*/ 	.short	0x0000
        /*0042*/ 	.short	0x0000
        /*0044*/ 	.byte	0x00, 0xf0, 0x11, 0x00


	//----- nvinfo : EIATTR_SPARSE_MMA_MASK
	.align		4
.L_81:
        /*0048*/ 	.byte	0x03, 0x50
        /*004a*/ 	.short	0x0000


	//----- nvinfo : EIATTR_MAXREG_COUNT
	.align		4
        /*004c*/ 	.byte	0x03, 0x1b
        /*004e*/ 	.short	0x00ff


	//----- nvinfo : EIATTR_MERCURY_ISA_VERSION
	.align		4
        /*0050*/ 	.byte	0x03, 0x5f
        /*0052*/ 	.short	0x0101


	//----- nvinfo : EIATTR_VRC_CTA_INIT_COUNT
	.align		4
        /*0054*/ 	.byte	0x02, 0x4a
	.zero		1
	.zero		1


	//----- nvinfo : EIATTR_EXIT_INSTR_OFFSETS
	.align		4
        /*0058*/ 	.byte	0x04, 0x1c
        /*005a*/ 	.short	(.L_83 - .L_82)


	//   ....[0]....
.L_82:
        /*005c*/ 	.word	0x000000c0


	//   ....[1]....
        /*0060*/ 	.word	0x00000200


	//   ....[2]....
        /*0064*/ 	.word	0x00000220


	//----- nvinfo : EIATTR_CBANK_PARAM_SIZE
	.align		4
.L_83:
        /*0068*/ 	.byte	0x03, 0x19
        /*006a*/ 	.short	0x0020


	//----- nvinfo : EIATTR_PARAM_CBANK
	.align		4
        /*006c*/ 	.byte	0x04, 0x0a
        /*006e*/ 	.short	(.L_85 - .L_84)
	.align		4
.L_84:
        /*0070*/ 	.word	index@(.nv.constant0._Z16_naive_fw_kernelimiPi)
        /*0074*/ 	.short	0x0380
        /*0076*/ 	.short	0x0020


	//----- nvinfo : EIATTR_SW_WAR
	.align		4
.L_85:
        /*0078*/ 	.byte	0x04, 0x36
        /*007a*/ 	.short	(.L_87 - .L_86)
.L_86:
        /*007c*/ 	.word	0x00000008
.L_87:


//--------------------- .nv.callgraph             --------------------------
	.section	.nv.callgraph,"",@"SHT_CUDA_CALLGRAPH"
	.align	4
	.sectionentsize	8
	.align		4
        /*0000*/ 	.word	0x00000000
	.align		4
        /*0004*/ 	.word	0xffffffff
	.align		4
        /*0008*/ 	.word	0x00000000
	.align		4
        /*000c*/ 	.word	0xfffffffe
	.align		4
        /*0010*/ 	.word	0x00000000
	.align		4
        /*0014*/ 	.word	0xfffffffd
	.align		4
        /*0018*/ 	.word	0x00000000
	.align		4
        /*001c*/ 	.word	0xfffffffc


//--------------------- .text._Z26_blocked_fw_independent_phimiPi --------------------------
	.section	.text._Z26_blocked_fw_independent_phimiPi,"ax",@progbits
	.align	128
.text._Z26_blocked_fw_independent_phimiPi:
        .type           _Z26_blocked_fw_independent_phimiPi,@function
        .size           _Z26_blocked_fw_independent_phimiPi,(.L_x_6 - _Z26_blocked_fw_independent_phimiPi)
        .other          _Z26_blocked_fw_independent_phimiPi,@"STO_CUDA_ENTRY STV_DEFAULT"
_Z26_blocked_fw_independent_phimiPi:
[----:B------:R-:W-:Y:S08]  /*0000*/  LDC R1, c[0x0][0x37c] ;  /* 0x0000df00ff017b82 */ /* 0x000ff00000000800 */
[----:B------:R-:W0:Y:S08]  /*0010*/  S2UR UR5, SR_CTAID.Y ;  /* 0x00000000000579c3 */ /* 0x000e300000002600 */
[----:B------:R-:W0:Y:S08]  /*0020*/  LDC R2, c[0x0][0x380] ;  /* 0x0000e000ff027b82 */ /* 0x000e300000000800 */
[----:B------:R-:W1:Y:S01]  /*0030*/  S2UR UR4, SR_CTAID.X ;  /* 0x00000000000479c3 */ /* 0x000e620000002500 */
[----:B0-----:R-:W-:-:S04]  /*0040*/  ISETP.NE.AND P0, PT, R2, UR5, PT ;  /* 0x0000000502007c0c */ /* 0x001fc8000bf05270 */
[----:B-1----:R-:W-:-:S13]  /*0050*/  ISETP.EQ.OR P0, PT, R2, UR4, !P0 ;  /* 0x0000000402007c0c */ /* 0x002fda000c702670 */
[----:B------:R-:W-:Y:S05]  /*0060*/  @P0 EXIT ;  /* 0x000000000000094d */ /* 0x000fea0003800000 */
[----:B------:R-:W0:Y:S01]  /*0070*/  S2R R5, SR_TID.X ;  /* 0x0000000000057919 */ /* 0x000e220000002100 */
[----:B------:R-:W1:Y:S01]  /*0080*/  LDC R3, c[0x0][0x364] ;  /* 0x0000d900ff037b82 */ /* 0x000e620000000800 */
[----:B------:R-:W2:Y:S01]  /*0090*/  LDCU UR6, c[0x0][0x390] ;  /* 0x00007200ff0677ac */ /* 0x000ea20008000800 */
[----:B------:R-:W3:Y:S06]  /*00a0*/  S2R R24, SR_TID.Y ;  /* 0x0000000000187919 */ /* 0x000eec0000002200 */
[----:B------:R-:W0:Y:S02]  /*00b0*/  LDC R0, c[0x0][0x360] ;  /* 0x0000d800ff007b82 */ /* 0x000e240000000800 */
[----:B0-----:R-:W-:-:S02]  /*00c0*/  IMAD R0, R0, UR4, R5 ;  /* 0x0000000400007c24 */ /* 0x001fc4000f8e0205 */
[C-C-:B---3--:R-:W-:Y:S02]  /*00d0*/  IMAD R11, R2.reuse, 0x10, R24.reuse ;  /* 0x00000010020b7824 */ /* 0x148fe400078e0218 */
[----:B-1----:R-:W-:Y:S01]  /*00e0*/  IMAD R3, R3, UR5, R24 ;  /* 0x0000000503037c24 */ /* 0x002fe2000f8e0218 */
[----:B------:R-:W0:Y:S01]  /*00f0*/  LDCU.64 UR4, c[0x0][0x358] ;  /* 0x00006b00ff0477ac */ /* 0x000e220008000a00 */
[----:B------:R-:W-:Y:S01]  /*0100*/  IMAD R2, R2, 0x10, R5 ;  /* 0x0000001002027824 */ /* 0x000fe200078e0205 */
[----:B------:R-:W-:-:S04]  /*0110*/  VIMNMX R4, PT, PT, R0, R11, !PT ;  /* 0x0000000b00047248 */ /* 0x000fc80007fe0100 */
[----:B------:R-:W-:Y:S02]  /*0120*/  VIMNMX R6, PT, PT, R3, R2, !PT ;  /* 0x0000000203067248 */ /* 0x000fe40007fe0100 */
[----:B--2---:R-:W-:Y:S02]  /*0130*/  ISETP.GE.AND P0, PT, R4, UR6, PT ;  /* 0x0000000604007c0c */ /* 0x004fe4000bf06270 */
[----:B------:R-:W-:-:S11]  /*0140*/  ISETP.GE.AND P1, PT, R6, UR6, PT ;  /* 0x0000000606007c0c */ /* 0x000fd6000bf26270 */
[----:B------:R-:W1:Y:S08]  /*0150*/  @!P0 LDC R4, c[0x0][0x388] ;  /* 0x0000e200ff048b82 */ /* 0x000e700000000800 */
[----:B------:R-:W2:Y:S08]  /*0160*/  @!P1 LDC R13, c[0x0][0x388] ;  /* 0x0000e200ff0d9b82 */ /* 0x000eb00000000800 */
[----:B------:R-:W3:Y:S08]  /*0170*/  @!P0 LDC.64 R6, c[0x0][0x398] ;  /* 0x0000e600ff068b82 */ /* 0x000ef00000000a00 */
[----:B------:R-:W4:Y:S01]  /*0180*/  @!P1 LDC.64 R8, c[0x0][0x398] ;  /* 0x0000e600ff089b82 */ /* 0x000f220000000a00 */
[----:B-1----:R-:W-:-:S02]  /*0190*/  @!P0 IMAD R11, R11, R4, R0 ;  /* 0x000000040b0b8224 */ /* 0x002fc400078e0200 */
[----:B--2---:R-:W-:Y:S02]  /*01a0*/  @!P1 IMAD R13, R3, R13, R2 ;  /* 0x0000000d030d9224 */ /* 0x004fe400078e0202 */
[----:B---3--:R-:W-:-:S06]  /*01b0*/  @!P0 IMAD.WIDE R6, R11, 0x4, R6 ;  /* 0x000000040b068825 */ /* 0x008fcc00078e0206 */
[----:B0-----:R0:W2:Y:S01]  /*01c0*/  @!P0 LDG.E R6, desc[UR4][R6.64] ;  /* 0x0000000406068981 */ /* 0x0010a2000c1e1900 */
[----:B----4-:R-:W-:-:S06]  /*01d0*/  @!P1 IMAD.WIDE R8, R13, 0x4, R8 ;  /* 0x000000040d089825 */ /* 0x010fcc00078e0208 */
[----:B------:R1:W3:Y:S01]  /*01e0*/  @!P1 LDG.E R8, desc[UR4][R8.64] ;  /* 0x0000000408089981 */ /* 0x0002e2000c1e1900 */
[----:B------:R-:W4:Y:S01]  /*01f0*/  S2UR UR8, SR_CgaCtaId ;  /* 0x00000000000879c3 */ /* 0x000f220000008800 */
[----:B------:R-:W-:Y:S02]  /*0200*/  UMOV UR7, 0x400 ;  /* 0x0000040000077882 */ /* 0x000fe40000000000 */
[----:B------:R-:W-:Y:S02]  /*0210*/  @!P0 IMAD.U32 R2, RZ, RZ, UR7 ;  /* 0x00000007ff028e24 */ /* 0x000fe4000f8e00ff */
[----:B----4-:R-:W-:-:S05]  /*0220*/  @!P0 IMAD.U32 R13, RZ, RZ, UR8 ;  /* 0x00000008ff0d8e24 */ /* 0x010fca000f8e00ff */
[----:B------:R-:W-:Y:S01]  /*0230*/  @!P0 LEA R11, R13, R2, 0x18 ;  /* 0x000000020d0b8211 */ /* 0x000fe200078ec0ff */
[----:B------:R-:W-:Y:S02]  /*0240*/  @P0 IMAD.U32 R2, RZ, RZ, UR7 ;  /* 0x00000007ff020e24 */ /* 0x000fe4000f8e00ff */
[----:B------:R-:W-:Y:S02]  /*0250*/  @P0 IMAD.U32 R13, RZ, RZ, UR8 ;  /* 0x00000008ff0d0e24 */ /* 0x000fe4000f8e00ff */
[----:B------:R-:W-:Y:S02]  /*0260*/  VIADD R10, R2, 0x400 ;  /* 0x00000400020a7836 */ /* 0x000fe40000000000 */
[----:B------:R-:W-:Y:S01]  /*0270*/  @!P0 IMAD R4, R24, 0x40, R11 ;  /* 0x0000004018048824 */ /* 0x000fe200078e020b */
[C---:B------:R-:W-:Y:S02]  /*0280*/  @P0 LEA R11, R13.reuse, R2, 0x18 ;  /* 0x000000020d0b0211 */ /* 0x040fe400078ec0ff */
[----:B0-----:R-:W-:-:S03]  /*0290*/  LEA R7, R13, R10, 0x18 ;  /* 0x0000000a0d077211 */ /* 0x001fc600078ec0ff */
[C---:B------:R-:W-:Y:S02]  /*02a0*/  @P0 IMAD R10, R24.reuse, 0x40, R11 ;  /* 0x00000040180a0824 */ /* 0x040fe400078e020b */
[----:B------:R-:W-:Y:S02]  /*02b0*/  IMAD R24, R24, 0x40, R7 ;  /* 0x0000004018187824 */ /* 0x000fe400078e0207 */
[C---:B------:R-:W-:Y:S02]  /*02c0*/  @!P0 IMAD R7, R5.reuse, 0x4, R4 ;  /* 0x0000000405078824 */ /* 0x040fe400078e0204 */
[----:B------:R-:W-:Y:S02]  /*02d0*/  @P0 IMAD.MOV.U32 R2, RZ, RZ, 0x20000000 ;  /* 0x20000000ff020424 */ /* 0x000fe400078e00ff */
[C---:B------:R-:W-:Y:S02]  /*02e0*/  @P0 IMAD R13, R5.reuse, 0x4, R10 ;  /* 0x00000004050d0824 */ /* 0x040fe400078e020a */
[----:B-1----:R-:W-:-:S02]  /*02f0*/  IMAD R9, R5, 0x4, R24 ;  /* 0x0000000405097824 */ /* 0x002fc400078e0218 */
[----:B------:R-:W-:Y:S01]  /*0300*/  @P1 IMAD.MOV.U32 R4, RZ, RZ, 0x20000000 ;  /* 0x20000000ff041424 */ /* 0x000fe200078e00ff */
[----:B------:R-:W-:-:S04]  /*0310*/  VIMNMX R12, PT, PT, R3, R0, !PT ;  /* 0x00000000030c7248 */ /* 0x000fc80007fe0100 */
[----:B------:R-:W-:Y:S01]  /*0320*/  ISETP.GE.AND P2, PT, R12, UR6, PT ;  /* 0x000000060c007c0c */ /* 0x000fe2000bf46270 */
[----:B--2---:R0:W-:Y:S04]  /*0330*/  @!P0 STS [R7], R6 ;  /* 0x0000000607008388 */ /* 0x0041e80000000800 */
[----:B------:R0:W-:Y:S04]  /*0340*/  @P0 STS [R13], R2 ;  /* 0x000000020d000388 */ /* 0x0001e80000000800 */
[----:B---3--:R0:W-:Y:S04]  /*0350*/  @!P1 STS [R9], R8 ;  /* 0x0000000809009388 */ /* 0x0081e80000000800 */
[----:B------:R0:W-:Y:S01]  /*0360*/  @P1 STS [R9], R4 ;  /* 0x0000000409001388 */ /* 0x0001e20000000800 */
[----:B------:R-:W-:Y:S06]  /*0370*/  BAR.SYNC.DEFER_BLOCKING 0x0 ;  /* 0x0000000000007b1d */ /* 0x000fec0000010000 */
[----:B------:R-:W-:Y:S05]  /*0380*/  @P2 EXIT ;  /* 0x000000000000294d */ /* 0x000fea0003800000 */
[----:B0-----:R-:W0:Y:S01]  /*0390*/  LDC.64 R6, c[0x0][0x398] ;  /* 0x0000e600ff067b82 */ /* 0x001e220000000a00 */
[----:B------:R-:W1:Y:S01]  /*03a0*/  LDCU UR6, c[0x0][0x388] ;  /* 0x00007100ff0677ac */ /* 0x000e620008000800 */
[----:B------:R-:W-:Y:S01]  /*03b0*/  LDS.128 R12, [R24] ;  /* 0x00000000180c7984 */ /* 0x000fe20000000c00 */
[----:B-1----:R-:W-:-:S04]  /*03c0*/  IMAD R3, R3, UR6, R0 ;  /* 0x0000000603037c24 */ /* 0x002fc8000f8e0200 */
[----:B0-----:R-:W-:-:S05]  /*03d0*/  IMAD.WIDE R2, R3, 0x4, R6 ;  /* 0x0000000403027825 */ /* 0x001fca00078e0206 */
[----:B------:R-:W2:Y:S01]  /*03e0*/  LDG.E R9, desc[UR4][R2.64] ;  /* 0x0000000402097981 */ /* 0x000ea2000c1e1900 */
[----:B------:R-:W-:-:S03]  /*03f0*/  IMAD R0, R5, 0x4, R11 ;  /* 0x0000000405007824 */ /* 0x000fc600078e020b */
[----:B------:R-:W-:Y:S04]  /*0400*/  LDS.128 R4, [R24+0x10] ;  /* 0x0000100018047984 */ /* 0x000fe80000000c00 */
[----:B------:R-:W2:Y:S04]  /*0410*/  LDS R8, [R0] ;  /* 0x0000000000087984 */ /* 0x000ea80000000800 */
[----:B------:R-:W0:Y:S04]  /*0420*/  LDS R22, [R0+0x40] ;  /* 0x0000400000167984 */ /* 0x000e280000000800 */
[----:B------:R-:W1:Y:S04]  /*0430*/  LDS R25, [R0+0x80] ;  /* 0x0000800000197984 */ /* 0x000e680000000800 */
[----:B------:R-:W3:Y:S04]  /*0440*/  LDS R26, [R0+0xc0] ;  /* 0x0000c000001a7984 */ /* 0x000ee80000000800 */
[----:B------:R-:W4:Y:S04]  /*0450*/  LDS R17, [R0+0x100] ;  /* 0x0001000000117984 */ /* 0x000f280000000800 */
[----:B------:R-:W5:Y:S04]  /*0460*/  LDS R16, [R0+0x140] ;  /* 0x0001400000107984 */ /* 0x000f680000000800 */
[----:B------:R-:W5:Y:S04]  /*0470*/  LDS R19, [R0+0x180] ;  /* 0x0001800000137984 */ /* 0x000f680000000800 */
[----:B------:R-:W5:Y:S04]  /*0480*/  LDS R18, [R0+0x1c0] ;  /* 0x0001c00000127984 */ /* 0x000f680000000800 */
[----:B------:R-:W-:Y:S04]  /*0490*/  LDS R21, [R0+0x200] ;  /* 0x0002000000157984 */ /* 0x000fe80000000800 */
[----:B------:R-:W-:Y:S04]  /*04a0*/  LDS R20, [R0+0x240] ;  /* 0x0002400000147984 */ /* 0x000fe80000000800 */
[----:B------:R-:W-:Y:S01]  /*04b0*/  LDS R23, [R0+0x280] ;  /* 0x0002800000177984 */ /* 0x000fe20000000800 */
[----:B--2---:R-:W-:-:S03]  /*04c0*/  VIADDMNMX R12, R8, R12, R9, PT ;  /* 0x0000000c080c7246 */ /* 0x004fc60003800109 */
[----:B------:R-:W2:Y:S01]  /*04d0*/  LDS.128 R8, [R24+0x20] ;  /* 0x0000200018087984 */ /* 0x000ea20000000c00 */
[----:B0-----:R-:W-:-:S03]  /*04e0*/  VIADDMNMX R12, R22, R13, R12, PT ;  /* 0x0000000d160c7246 */ /* 0x001fc6000380010c */
[----:B------:R-:W0:Y:S01]  /*04f0*/  LDS R22, [R0+0x2c0] ;  /* 0x0002c00000167984 */ /* 0x000e220000000800 */
[----:B-1----:R-:W-:-:S03]  /*0500*/  VIADDMNMX R12, R25, R14, R12, PT ;  /* 0x0000000e190c7246 */ /* 0x002fc6000380010c */
[----:B------:R-:W-:Y:S01]  /*0510*/  LDS R25, [R0+0x300] ;  /* 0x0003000000197984 */ /* 0x000fe20000000800 */
[----:B---3--:R-:W-:-:S03]  /*0520*/  VIADDMNMX R27, R26, R15, R12, PT ;  /* 0x0000000f1a1b7246 */ /* 0x008fc6000380010c */
[----:B------:R-:W1:Y:S01]  /*0530*/  LDS.128 R12, [R24+0x30] ;  /* 0x00003000180c7984 */ /* 0x000e620000000c00 */
[----:B----4-:R-:W-:-:S03]  /*0540*/  VIADDMNMX R4, R17, R4, R27, PT ;  /* 0x0000000411047246 */ /* 0x010fc6000380011b */
[----:B------:R-:W3:Y:S01]  /*0550*/  LDS R26, [R0+0x340] ;  /* 0x00034000001a7984 */ /* 0x000ee20000000800 */
[----:B-----5:R-:W-:-:S03]  /*0560*/  VIADDMNMX R5, R16, R5, R4, PT ;  /* 0x0000000510057246 */ /* 0x020fc60003800104 */
[----:B------:R-:W4:Y:S01]  /*0570*/  LDS R17, [R0+0x380] ;  /* 0x0003800000117984 */ /* 0x000f220000000800 */
[----:B------:R-:W-:-:S03]  /*0580*/  VIADDMNMX R5, R19, R6, R5, PT ;  /* 0x0000000613057246 */ /* 0x000fc60003800105 */
[----:B------:R-:W5:Y:S01]  /*0590*/  LDS R4, [R0+0x3c0] ;  /* 0x0003c00000047984 */ /* 0x000f620000000800 */
[----:B------:R-:W-:-:S04]  /*05a0*/  VIADDMNMX R5, R18, R7, R5, PT ;  /* 0x0000000712057246 */ /* 0x000fc80003800105 */
[----:B--2---:R-:W-:-:S04]  /*05b0*/  VIADDMNMX R5, R21, R8, R5, PT ;  /* 0x0000000815057246 */ /* 0x004fc80003800105 */
[----:B------:R-:W-:-:S04]  /*05c0*/  VIADDMNMX R5, R20, R9, R5, PT ;  /* 0x0000000914057246 */ /* 0x000fc80003800105 */
[----:B------:R-:W-:-:S04]  /*05d0*/  VIADDMNMX R5, R23, R10, R5, PT ;  /* 0x0000000a17057246 */ /* 0x000fc80003800105 */
[----:B0-----:R-:W-:-:S04]  /*05e0*/  VIADDMNMX R5, R22, R11, R5, PT ;  /* 0x0000000b16057246 */ /* 0x001fc80003800105 */
[----:B-1----:R-:W-:-:S04]  /*05f0*/  VIADDMNMX R5, R25, R12, R5, PT ;  /* 0x0000000c19057246 */ /* 0x002fc80003800105 */
[----:B---3--:R-:W-:-:S04]  /*0600*/  VIADDMNMX R5, R26, R13, R5, PT ;  /* 0x0000000d1a057246 */ /* 0x008fc80003800105 */
[----:B----4-:R-:W-:-:S04]  /*0610*/  VIADDMNMX R5, R17, R14, R5, PT ;  /* 0x0000000e11057246 */ /* 0x010fc80003800105 */
[----:B-----5:R-:W-:-:S05]  /*0620*/  VIADDMNMX R5, R4, R15, R5, PT ;  /* 0x0000000f04057246 */ /* 0x020fca0003800105 */
[----:B------:R-:W-:Y:S01]  /*0630*/  STG.E desc[UR4][R2.64], R5 ;  /* 0x0000000502007986 */ /* 0x000fe2000c101904 */
[----:B------:R-:W-:Y:S05]  /*0640*/  EXIT ;  /* 0x000000000000794d */ /* 0x000fea0003800000 */
.L_x_0:
[----:B------:R-:W-:-:S00]  /*0650*/  BRA `(.L_x_0) ;  /* 0xfffffffc00fc7947 */ /* 0x000fc0000383ffff */
[----:B------:R-:W-:-:S00]  /*0660*/  NOP ;  /* 0x0000000000007918 */ /* 0x000fc00000000000 */
        /* <DEDUP_REMOVED lines=9> */
.L_x_6:


//--------------------- .text._Z32_blocked_fw_partial_dependent_phimiPi --------------------------
	.section	.text._Z32_blocked_fw_partial_dependent_phimiPi,"ax",@progbits
	.align	128
.text._Z32_blocked_fw_partial_dependent_phimiPi:
        .type           _Z32_blocked_fw_partial_dependent_phimiPi,@function
        .size           _Z32_blocked_fw_partial_dependent_phimiPi,(.L_x_7 - _Z32_blocked_fw_partial_dependent_phimiPi)
        .other          _Z32_blocked_fw_partial_dependent_phimiPi,@"STO_CUDA_ENTRY STV_DEFAULT"
_Z32_blocked_fw_partial_dependent_phimiPi:
[----:B------:R-:W-:Y:S01]  /*0000*/  LDC R1, c[0x0][0x37c] ;  /* 0x0000df00ff017b82 */ /* 0x000fe20000000800 */
[----:B------:R-:W0:Y:S07]  /*0010*/  S2R R4, SR_CTAID.X ;  /* 0x0000000000047919 */ /* 0x000e2e0000002500 */
[----:B------:R-:W0:Y:S02]  /*0020*/  LDC R2, c[0x0][0x380] ;  /* 0x0000e000ff027b82 */ /* 0x000e240000000800 */
[----:B0-----:R-:W-:-:S13]  /*0030*/  ISETP.NE.AND P0, PT, R4, R2, PT ;  /* 0x000000020400720c */ /* 0x001fda0003f05270 */
[----:B------:R-:W-:Y:S05]  /*0040*/  @!P0 EXIT ;  /* 0x000000000000894d */ /* 0x000fea0003800000 */
[----:B------:R-:W0:Y:S01]  /*0050*/  S2R R9, SR_TID.Y ;  /* 0x0000000000097919 */ /* 0x000e220000002200 */
[----:B------:R-:W1:Y:S01]  /*0060*/  S2UR UR7, SR_CTAID.Y ;  /* 0x00000000000779c3 */ /* 0x000e620000002600 */
[----:B------:R-:W2:Y:S01]  /*0070*/  LDCU UR10, c[0x0][0x390] ;  /* 0x00007200ff0a77ac */ /* 0x000ea20008000800 */
[----:B------:R-:W-:Y:S01]  /*0080*/  IMAD.MOV.U32 R11, RZ, RZ, 0x20000000 ;  /* 0x20000000ff0b7424 */ /* 0x000fe200078e00ff */
[----:B------:R-:W3:Y:S01]  /*0090*/  S2R R13, SR_TID.X ;  /* 0x00000000000d7919 */ /* 0x000ee20000002100 */
[----:B------:R-:W4:Y:S01]  /*00a0*/  LDCU UR4, c[0x0][0x388] ;  /* 0x00007100ff0477ac */ /* 0x000f220008000800 */
[----:B------:R-:W5:Y:S01]  /*00b0*/  LDCU.64 UR8, c[0x0][0x358] ;  /* 0x00006b00ff0877ac */ /* 0x000f620008000a00 */
[----:B-1----:R-:W-:Y:S01]  /*00c0*/  ISETP.NE.AND P1, PT, RZ, UR7, PT ;  /* 0x00000007ff007c0c */ /* 0x002fe2000bf25270 */
[C---:B0-----:R-:W-:Y:S02]  /*00d0*/  IMAD R0, R2.reuse, 0x10, R9 ;  /* 0x0000001002007824 */ /* 0x041fe400078e0209 */
[----:B---3--:R-:W-:-:S05]  /*00e0*/  IMAD R5, R2, 0x10, R13 ;  /* 0x0000001002057824 */ /* 0x008fca00078e020d */
[----:B------:R-:W-:-:S04]  /*00f0*/  VIMNMX R2, PT, PT, R0, R5, !PT ;  /* 0x0000000500027248 */ /* 0x000fc80007fe0100 */
[----:B--2---:R-:W-:Y:S02]  /*0100*/  ISETP.GE.AND P0, PT, R2, UR10, PT ;  /* 0x0000000a02007c0c */ /* 0x004fe4000bf06270 */
[----:B------:R-:W0:Y:S11]  /*0110*/  LDC.64 R2, c[0x0][0x398] ;  /* 0x0000e600ff027b82 */ /* 0x000e360000000a00 */
[----:B----4-:R-:W-:-:S02]  /*0120*/  @!P0 IMAD R7, R0, UR4, R5 ;  /* 0x0000000400078c24 */ /* 0x010fc4000f8e0205 */
[C---:B------:R-:W-:Y:S02]  /*0130*/  @P1 IMAD R0, R4.reuse, 0x10, R9 ;  /* 0x0000001004001824 */ /* 0x040fe400078e0209 */
[----:B------:R-:W-:-:S05]  /*0140*/  @!P1 IMAD R5, R4, 0x10, R13 ;  /* 0x0000001004059824 */ /* 0x000fca00078e020d */
[C---:B------:R-:W-:Y:S01]  /*0150*/  VIMNMX R10, PT, PT, R0.reuse, R5, !PT ;  /* 0x00000005000a7248 */ /* 0x040fe20007fe0100 */
[----:B------:R-:W-:-:S03]  /*0160*/  IMAD R5, R0, UR4, R5 ;  /* 0x0000000400057c24 */ /* 0x000fc6000f8e0205 */
[----:B------:R-:W-:Y:S01]  /*0170*/  ISETP.GE.AND P1, PT, R10, UR10, PT ;  /* 0x0000000a0a007c0c */ /* 0x000fe2000bf26270 */
[----:B0-----:R-:W-:-:S04]  /*0180*/  @!P0 IMAD.WIDE R6, R7, 0x4, R2 ;  /* 0x0000000407068825 */ /* 0x001fc800078e0202 */
[----:B------:R-:W-:Y:S02]  /*0190*/  IMAD.WIDE R2, R5, 0x4, R2 ;  /* 0x0000000405027825 */ /* 0x000fe400078e0202 */
[----:B-----5:R-:W2:Y:S06]  /*01a0*/  @!P0 LDG.E R6, desc[UR8][R6.64] ;  /* 0x0000000806068981 */ /* 0x020eac000c1e1900 */
[----:B------:R-:W3:Y:S01]  /*01b0*/  @!P1 LDG.E R11, desc[UR8][R2.64] ;  /* 0x00000008020b9981 */ /* 0x000ee2000c1e1900 */
[----:B------:R-:W0:Y:S01]  /*01c0*/  S2UR UR6, SR_CgaCtaId ;  /* 0x00000000000679c3 */ /* 0x000e220000008800 */
[----:B------:R-:W-:Y:S01]  /*01d0*/  UMOV UR4, 0x400 ;  /* 0x0000040000047882 */ /* 0x000fe20000000000 */
[----:B------:R-:W-:Y:S01]  /*01e0*/  @P0 IMAD.MOV.U32 R8, RZ, RZ, 0x20000000 ;  /* 0x20000000ff080424 */ /* 0x000fe200078e00ff */
[----:B------:R-:W-:-:S02]  /*01f0*/  UIADD3 UR5, UPT, UPT, UR4, 0x400, URZ ;  /* 0x0000040004057890 */ /* 0x000fc4000fffe0ff */
[----:B------:R-:W-:Y:S02]  /*0200*/  UISETP.NE.AND UP0, UPT, UR7, URZ, UPT ;  /* 0x000000ff0700728c */ /* 0x000fe4000bf05270 */
[----:B0-----:R-:W-:Y:S02]  /*0210*/  ULEA UR4, UR6, UR4, 0x18 ;  /* 0x0000000406047291 */ /* 0x001fe4000f8ec0ff */
[----:B------:R-:W-:-:S04]  /*0220*/  ULEA UR5, UR6, UR5, 0x18 ;  /* 0x0000000506057291 */ /* 0x000fc8000f8ec0ff */
[C---:B------:R-:W-:Y:S02]  /*0230*/  LEA R4, R9.reuse, UR4, 0x6 ;  /* 0x0000000409047c11 */ /* 0x040fe4000f8e30ff */
[----:B------:R-:W-:-:S03]  /*0240*/  LEA R5, R9, UR5, 0x6 ;  /* 0x0000000509057c11 */ /* 0x000fc6000f8e30ff */
[C---:B------:R-:W-:Y:S02]  /*0250*/  IMAD R9, R13.reuse, 0x4, R4 ;  /* 0x000000040d097824 */ /* 0x040fe400078e0204 */
[----:B------:R-:W-:-:S03]  /*0260*/  IMAD R0, R13, 0x4, R5 ;  /* 0x000000040d007824 */ /* 0x000fc600078e0205 */
[----:B--2---:R0:W-:Y:S04]  /*0270*/  @!P0 STS [R9], R6 ;  /* 0x0000000609008388 */ /* 0x0041e80000000800 */
[----:B------:R0:W-:Y:S01]  /*0280*/  @P0 STS [R9], R8 ;  /* 0x0000000809000388 */ /* 0x0001e20000000800 */
[----:B------:R-:W-:-:S03]  /*0290*/  ISETP.GE.AND P0, PT, R10, UR10, PT ;  /* 0x0000000a0a007c0c */ /* 0x000fc6000bf06270 */
[----:B---3--:R0:W-:Y:S01]  /*02a0*/  STS [R0], R11 ;  /* 0x0000000b00007388 */ /* 0x0081e20000000800 */
[----:B------:R-:W-:Y:S06]  /*02b0*/  BAR.SYNC.DEFER_BLOCKING 0x0 ;  /* 0x0000000000007b1d */ /* 0x000fec0000010000 */
[----:B------:R-:W-:Y:S05]  /*02c0*/  BRA.U UP0, `(.L_x_1) ;  /* 0x0000000500887547 */ /* 0x000fea000b800000 */
[----:B------:R-:W-:Y:S01]  /*02d0*/  LEA R5, R13, UR5, 0x2 ;  /* 0x000000050d057c11 */ /* 0x000fe2000f8e10ff */
[----:B0-----:R-:W-:Y:S04]  /*02e0*/  LDS R6, [R4] ;  /* 0x0000000004067984 */ /* 0x001fe80000000800 */
[----:B------:R-:W0:Y:S02]  /*02f0*/  LDS R7, [R5] ;  /* 0x0000000005077984 */ /* 0x000e240000000800 */
[----:B0-----:R-:W-:Y:S01]  /*0300*/  VIADDMNMX R7, R7, R6, R11, PT ;  /* 0x0000000607077246 */ /* 0x001fe2000380010b */
[----:B------:R-:W-:Y:S06]  /*0310*/  BAR.SYNC.DEFER_BLOCKING 0x0 ;  /* 0x0000000000007b1d */ /* 0x000fec0000010000 */
[----:B------:R-:W-:Y:S02]  /*0320*/  STS [R0], R7 ;  /* 0x0000000700007388 */ /* 0x000fe40000000800 */
[----:B------:R-:W-:Y:S06]  /*0330*/  BAR.SYNC.DEFER_BLOCKING 0x0 ;  /* 0x0000000000007b1d */ /* 0x000fec0000010000 */
[----:B------:R-:W-:Y:S04]  /*0340*/  LDS R6, [R4+0x4] ;  /* 0x0000040004067984 */ /* 0x000fe80000000800 */
[----:B------:R-:W0:Y:S02]  /*0350*/  LDS R8, [R5+0x40] ;  /* 0x0000400005087984 */ /* 0x000e240000000800 */
        /* <DEDUP_REMOVED lines=86> */
[----:B------:R0:W-:Y:S02]  /*08c0*/  STS [R0], R7 ;  /* 0x0000000700007388 */ /* 0x0001e40000000800 */
[----:B------:R-:W-:Y:S06]  /*08d0*/  BAR.SYNC.DEFER_BLOCKING 0x0 ;  /* 0x0000000000007b1d */ /* 0x000fec0000010000 */
[----:B------:R-:W-:Y:S05]  /*08e0*/  BRA `(.L_x_2) ;  /* 0x0000000400847947 */ /* 0x000fea0003800000 */
.L_x_1:
        /* <DEDUP_REMOVED lines=97> */
.L_x_2:
[----:B------:R-:W-:Y:S05]  /*0f00*/  @P0 EXIT ;  /* 0x000000000000094d */ /* 0x000fea0003800000 */
[----:B------:R-:W-:Y:S01]  /*0f10*/  STG.E desc[UR8][R2.64], R7 ;  /* 0x0000000702007986 */ /* 0x000fe2000c101908 */
[----:B------:R-:W-:Y:S05]  /*0f20*/  EXIT ;  /* 0x000000000000794d */ /* 0x000fea0003800000 */
.L_x_3:
        /* <DEDUP_REMOVED lines=13> */
.L_x_7:


//--------------------- .text._Z24_blocked_fw_dependent_phimiPi --------------------------
	.section	.text._Z24_blocked_fw_dependent_phimiPi,"ax",@progbits
	.align	128
.text._Z24_blocked_fw_dependent_phimiPi:
        .type           _Z24_blocked_fw_dependent_phimiPi,@function
        .size           _Z24_blocked_fw_dependent_phimiPi,(.L_x_8 - _Z24_blocked_fw_dependent_phimiPi)
        .other          _Z24_blocked_fw_dependent_phimiPi,@"STO_CUDA_ENTRY STV_DEFAULT"
_Z24_blocked_fw_dependent_phimiPi:
[----:B------:R-:W-:Y:S01]  /*0000*/  LDC R1, c[0x0][0x37c] ;  /* 0x0000df00ff017b82 */ /* 0x000fe20000000800 */
[----:B------:R-:W0:Y:S07]  /*0010*/  S2R R6, SR_TID.Y ;  /* 0x0000000000067919 */ /* 0x000e2e0000002200 */
[----:B------:R-:W0:Y:S01]  /*0020*/  LDC R5, c[0x0][0x380] ;  /* 0x0000e000ff057b82 */ /* 0x000e220000000800 */
[----:B------:R-:W1:Y:S01]  /*0030*/  LDCU UR8, c[0x0][0x390] ;  /* 0x00007200ff0877ac */ /* 0x000e620008000800 */
[----:B------:R-:W2:Y:S01]  /*0040*/  S2R R4, SR_TID.X ;  /* 0x0000000000047919 */ /* 0x000ea20000002100 */
[----:B------:R-:W3:Y:S05]  /*0050*/  LDCU UR4, c[0x0][0x388] ;  /* 0x00007100ff0477ac */ /* 0x000eea0008000800 */
[----:B------:R-:W4:Y:S01]  /*0060*/  LDC.64 R2, c[0x0][0x398] ;  /* 0x0000e600ff027b82 */ /* 0x000f220000000a00 */
[----:B------:R-:W5:Y:S01]  /*0070*/  LDCU.64 UR6, c[0x0][0x358] ;  /* 0x00006b00ff0677ac */ /* 0x000f620008000a00 */
[----:B0-----:R-:W-:-:S02]  /*0080*/  IMAD R0, R5, 0x10, R6 ;  /* 0x0000001005007824 */ /* 0x001fc400078e0206 */
[----:B--2---:R-:W-:-:S05]  /*0090*/  IMAD R5, R5, 0x10, R4 ;  /* 0x0000001005057824 */ /* 0x004fca00078e0204 */
[C---:B------:R-:W-:Y:S01]  /*00a0*/  VIMNMX R10, PT, PT, R0.reuse, R5, !PT ;  /* 0x00000005000a7248 */ /* 0x040fe20007fe0100 */
[----:B---3--:R-:W-:-:S03]  /*00b0*/  IMAD R5, R0, UR4, R5 ;  /* 0x0000000400057c24 */ /* 0x008fc6000f8e0205 */
[----:B-1----:R-:W-:Y:S01]  /*00c0*/  ISETP.GE.AND P0, PT, R10, UR8, PT ;  /* 0x000000080a007c0c */ /* 0x002fe2000bf06270 */
[----:B----4-:R-:W-:-:S12]  /*00d0*/  IMAD.WIDE R2, R5, 0x4, R2 ;  /* 0x0000000405027825 */ /* 0x010fd800078e0202 */
[----:B-----5:R-:W2:Y:S01]  /*00e0*/  @!P0 LDG.E R7, desc[UR6][R2.64] ;  /* 0x0000000602078981 */ /* 0x020ea2000c1e1900 */
[----:B------:R-:W0:Y:S01]  /*00f0*/  S2UR UR5, SR_CgaCtaId ;  /* 0x00000000000579c3 */ /* 0x000e220000008800 */
[----:B------:R-:W-:Y:S01]  /*0100*/  UMOV UR4, 0x400 ;  /* 0x0000040000047882 */ /* 0x000fe20000000000 */
[----:B------:R-:W-:Y:S01]  /*0110*/  @P0 IMAD.MOV.U32 R11, RZ, RZ, 0x20000000 ;  /* 0x20000000ff0b0424 */ /* 0x000fe200078e00ff */
[----:B------:R-:W-:Y:S01]  /*0120*/  ISETP.GE.AND P1, PT, R10, UR8, PT ;  /* 0x000000080a007c0c */ /* 0x000fe2000bf26270 */
[----:B0-----:R-:W-:-:S06]  /*0130*/  ULEA UR4, UR5, UR4, 0x18 ;  /* 0x0000000405047291 */ /* 0x001fcc000f8ec0ff */
[----:B------:R-:W-:-:S05]  /*0140*/  LEA R5, R6, UR4, 0x6 ;  /* 0x0000000406057c11 */ /* 0x000fca000f8e30ff */
[C---:B------:R-:W-:Y:S01]  /*0150*/  IMAD R0, R4.reuse, 0x4, R5 ;  /* 0x0000000404007824 */ /* 0x040fe200078e0205 */
[----:B------:R-:W-:-:S04]  /*0160*/  LEA R4, R4, UR4, 0x2 ;  /* 0x0000000404047c11 */ /* 0x000fc8000f8e10ff */
[----:B--2---:R-:W-:Y:S04]  /*0170*/  @!P0 STS [R0], R7 ;  /* 0x0000000700008388 */ /* 0x004fe80000000800 */
[----:B------:R-:W-:Y:S01]  /*0180*/  @P0 STS [R0], R11 ;  /* 0x0000000b00000388 */ /* 0x000fe20000000800 */
[----:B------:R-:W-:Y:S06]  /*0190*/  BAR.SYNC.DEFER_BLOCKING 0x0 ;  /* 0x0000000000007b1d */ /* 0x000fec0000010000 */
[----:B------:R-:W-:Y:S04]  /*01a0*/  LDS R6, [R5] ;  /* 0x0000000005067984 */ /* 0x000fe80000000800 */
[----:B------:R-:W0:Y:S01]  /*01b0*/  LDS R9, [R4] ;  /* 0x0000000004097984 */ /* 0x000e220000000800 */
[----:B------:R-:W-:Y:S06]  /*01c0*/  BAR.SYNC.DEFER_BLOCKING 0x0 ;  /* 0x0000000000007b1d */ /* 0x000fec0000010000 */
[----:B------:R-:W1:Y:S01]  /*01d0*/  LDS R8, [R0] ;  /* 0x0000000000087984 */ /* 0x000e620000000800 */
[----:B0-----:R-:W-:-:S05]  /*01e0*/  IMAD.IADD R9, R6, 0x1, R9 ;  /* 0x0000000106097824 */ /* 0x001fca00078e0209 */
[----:B-1----:R-:W-:-:S13]  /*01f0*/  ISETP.GE.AND P0, PT, R9, R8, PT ;  /* 0x000000080900720c */ /* 0x002fda0003f06270 */
[----:B------:R-:W-:Y:S01]  /*0200*/  @!P0 STS [R0], R9 ;  /* 0x0000000900008388 */ /* 0x000fe20000000800 */
[----:B------:R-:W-:Y:S06]  /*0210*/  BAR.SYNC.DEFER_BLOCKING 0x0 ;  /* 0x0000000000007b1d */ /* 0x000fec0000010000 */
[----:B------:R-:W-:Y:S04]  /*0220*/  LDS R6, [R5+0x4] ;  /* 0x0000040005067984 */ /* 0x000fe80000000800 */
[----:B------:R-:W0:Y:S01]  /*0230*/  LDS R7, [R4+0x40] ;  /* 0x0000400004077984 */ /* 0x000e220000000800 */
        /* <DEDUP_REMOVED lines=42> */
[----:B0-----:R-:W-:-:S04]  /*04e0*/  IADD3 R9, PT, PT, R6, R9, RZ ;  /* 0x0000000906097210 */ /* 0x001fc80007ffe0ff */
        /* <DEDUP_REMOVED lines=73> */
[----:B------:R0:W-:Y:S01]  /*0980*/  @!P0 STS [R0], R7 ;  /* 0x0000000700008388 */ /* 0x0001e20000000800 */
[----:B------:R-:W-:Y:S06]  /*0990*/  BAR.SYNC.DEFER_BLOCKING 0x0 ;  /* 0x0000000000007b1d */ /* 0x000fec0000010000 */
[----:B------:R-:W-:Y:S05]  /*09a0*/  @P1 EXIT ;  /* 0x000000000000194d */ /* 0x000fea0003800000 */
[----:B------:R-:W1:Y:S04]  /*09b0*/  LDS R5, [R0] ;  /* 0x0000000000057984 */ /* 0x000e680000000800 */
[----:B-1----:R-:W-:Y:S01]  /*09c0*/  STG.E desc[UR6][R2.64], R5 ;  /* 0x0000000502007986 */ /* 0x002fe2000c101906 */
[----:B------:R-:W-:Y:S05]  /*09d0*/  EXIT ;  /* 0x000000000000794d */ /* 0x000fea0003800000 */
.L_x_4:
        /* <DEDUP_REMOVED lines=10> */
.L_x_8:


//--------------------- .text._Z16_naive_fw_kernelimiPi --------------------------
	.section	.text._Z16_naive_fw_kernelimiPi,"ax",@progbits
	.align	128
.text._Z16_naive_fw_kernelimiPi:
        .type           _Z16_naive_fw_kernelimiPi,@function
        .size           _Z16_naive_fw_kernelimiPi,(.L_x_9 - _Z16_naive_fw_kernelimiPi)
        .other          _Z16_naive_fw_kernelimiPi,@"STO_CUDA_ENTRY STV_DEFAULT"
_Z16_naive_fw_kernelimiPi:
[----:B------:R-:W-:Y:S01]  /*0000*/  LDC R1, c[0x0][0x37c] ;  /* 0x0000df00ff017b82 */ /* 0x000fe20000000800 */
[----:B------:R-:W0:Y:S01]  /*0010*/  S2R R7, SR_CTAID.X ;  /* 0x0000000000077919 */ /* 0x000e220000002500 */
[----:B------:R-:W0:Y:S01]  /*0020*/  LDCU UR4, c[0x0][0x360] ;  /* 0x00006c00ff0477ac */ /* 0x000e220008000800 */
[----:B------:R-:W0:Y:S01]  /*0030*/  S2R R0, SR_TID.X ;  /* 0x0000000000007919 */ /* 0x000e220000002100 */
[----:B------:R-:W1:Y:S01]  /*0040*/  LDCU UR5, c[0x0][0x364] ;  /* 0x00006c80ff0577ac */ /* 0x000e620008000800 */
[----:B------:R-:W1:Y:S01]  /*0050*/  S2R R2, SR_CTAID.Y ;  /* 0x0000000000027919 */ /* 0x000e620000002600 */
[----:B------:R-:W2:Y:S01]  /*0060*/  LDCU UR6, c[0x0][0x390] ;  /* 0x00007200ff0677ac */ /* 0x000ea20008000800 */
[----:B------:R-:W1:Y:S01]  /*0070*/  S2R R3, SR_TID.Y ;  /* 0x0000000000037919 */ /* 0x000e620000002200 */
[----:B0-----:R-:W-:Y:S02]  /*0080*/  IMAD R7, R7, UR4, R0 ;  /* 0x0000000407077c24 */ /* 0x001fe4000f8e0200 */
[----:B-1----:R-:W-:-:S05]  /*0090*/  IMAD R0, R2, UR5, R3 ;  /* 0x0000000502007c24 */ /* 0x002fca000f8e0203 */
[----:B------:R-:W-:-:S04]  /*00a0*/  VIMNMX R2, PT, PT, R7, R0, !PT ;  /* 0x0000000007027248 */ /* 0x000fc80007fe0100 */
[----:B--2---:R-:W-:-:S13]  /*00b0*/  ISETP.GE.AND P0, PT, R2, UR6, PT ;  /* 0x0000000602007c0c */ /* 0x004fda000bf06270 */
[----:B------:R-:W-:Y:S05]  /*00c0*/  @P0 EXIT ;  /* 0x000000000000094d */ /* 0x000fea0003800000 */
[----:B------:R-:W0:Y:S01]  /*00d0*/  LDC R2, c[0x0][0x380] ;  /* 0x0000e000ff027b82 */ /* 0x000e220000000800 */
[----:B------:R-:W1:Y:S01]  /*00e0*/  LDCU.64 UR6, c[0x0][0x388] ;  /* 0x00007100ff0677ac */ /* 0x000e620008000a00 */
[----:B------:R-:W2:Y:S06]  /*00f0*/  LDCU.64 UR8, c[0x0][0x398] ;  /* 0x00007300ff0877ac */ /* 0x000eac0008000a00 */
[----:B------:R-:W3:Y:S01]  /*0100*/  LDC.64 R8, c[0x0][0x398] ;  /* 0x0000e600ff087b82 */ /* 0x000ee20000000a00 */
[----:B------:R-:W4:Y:S01]  /*0110*/  LDCU.64 UR4, c[0x0][0x358] ;  /* 0x00006b00ff0477ac */ /* 0x000f220008000a00 */
[----:B0-----:R-:W-:-:S03]  /*0120*/  SHF.R.S32.HI R3, RZ, 0x1f, R2 ;  /* 0x0000001fff037819 */ /* 0x001fc60000011402 */
[----:B-1----:R-:W-:-:S04]  /*0130*/  IMAD.WIDE.U32 R4, R0, UR6, R2 ;  /* 0x0000000600047c25 */ /* 0x002fc8000f8e0002 */
[----:B------:R-:W-:Y:S01]  /*0140*/  IMAD R3, R2, UR6, R7 ;  /* 0x0000000602037c24 */ /* 0x000fe2000f8e0207 */
[----:B--2---:R-:W-:Y:S01]  /*0150*/  LEA R6, P0, R4, UR8, 0x2 ;  /* 0x0000000804067c11 */ /* 0x004fe2000f8010ff */
[C---:B------:R-:W-:Y:S02]  /*0160*/  IMAD R11, R0.reuse, UR7, R5 ;  /* 0x00000007000b7c24 */ /* 0x040fe4000f8e0205 */
[----:B------:R-:W-:Y:S02]  /*0170*/  IMAD R5, R0, UR6, R7 ;  /* 0x0000000600057c24 */ /* 0x000fe4000f8e0207 */
[----:B---3--:R-:W-:Y:S01]  /*0180*/  IMAD.WIDE R2, R3, 0x4, R8 ;  /* 0x0000000403027825 */ /* 0x008fe200078e0208 */
[----:B------:R-:W-:-:S03]  /*0190*/  LEA.HI.X R7, R4, UR9, R11, 0x2, P0 ;  /* 0x0000000904077c11 */ /* 0x000fc600080f140b */
[----:B------:R-:W-:Y:S02]  /*01a0*/  IMAD.WIDE R4, R5, 0x4, R8 ;  /* 0x0000000405047825 */ /* 0x000fe400078e0208 */
[----:B----4-:R-:W2:Y:S04]  /*01b0*/  LDG.E R3, desc[UR4][R2.64] ;  /* 0x0000000402037981 */ /* 0x010ea8000c1e1900 */
[----:B------:R-:W2:Y:S04]  /*01c0*/  LDG.E R6, desc[UR4][R6.64] ;  /* 0x0000000406067981 */ /* 0x000ea8000c1e1900 */
[----:B------:R-:W3:Y:S01]  /*01d0*/  LDG.E R0, desc[UR4][R4.64] ;  /* 0x0000000404007981 */ /* 0x000ee2000c1e1900 */
[----:B--2---:R-:W-:-:S04]  /*01e0*/  IADD3 R9, PT, PT, R6, R3, RZ ;  /* 0x0000000306097210 */ /* 0x004fc80007ffe0ff */
[----:B---3--:R-:W-:-:S13]  /*01f0*/  ISETP.GT.AND P0, PT, R0, R9, PT ;  /* 0x000000090000720c */ /* 0x008fda0003f04270 */
[----:B------:R-:W-:Y:S05]  /*0200*/  @!P0 EXIT ;  /* 0x000000000000894d */ /* 0x000fea0003800000 */
[----:B------:R-:W-:Y:S01]  /*0210*/  STG.E desc[UR4][R4.64], R9 ;  /* 0x0000000904007986 */ /* 0x000fe2000c101904 */
[----:B------:R-:W-:Y:S05]  /*0220*/  EXIT ;  /* 0x000000000000794d */ /* 0x000fea0003800000 */
.L_x_5:
        /* <DEDUP_REMOVED lines=13> */
.L_x_9:


//--------------------- .nv.shared._Z26_blocked_fw_independent_phimiPi --------------------------
	.section	.nv.shared._Z26_blocked_fw_independent_phimiPi,"aw",@nobits
	.sectionflags	@""
	.align	4
.nv.shared._Z26_blocked_fw_independent_phimiPi:
	.zero		3072


//--------------------- .nv.shared.reserved.0     --------------------------
	.section	.nv.shared.reserved.0,"aw",@nobits
	.weak		__nv_reservedSMEM_offset_0_alias
	.size		__nv_reservedSMEM_offset_0_alias, 0, 64
	.other		__nv_reservedSMEM_offset_0_alias,@"STO_CUDA_RESERVED_SHARED STV_DEFAULT"
__nv_reservedSMEM_offset_0_alias:
	.zero		0
	.zero		64


//--------------------- .nv.shared._Z32_blocked_fw_partial_dependent_phimiPi --------------------------
	.section	.nv.shared._Z32_blocked_fw_partial_dependent_phimiPi,"aw",@nobits
	.sectionflags	@""
	.align	4
.nv.shared._Z32_blocked_fw_partial_dependent_phimiPi:
	.zero		3072


//--------------------- .nv.shared._Z24_blocked_fw_dependent_phimiPi --------------------------
	.section	.nv.shared._Z24_blocked_fw_dependent_phimiPi,"aw",@nobits
	.sectionflags	@""
	.align	4
.nv.shared._Z24_blocked_fw_dependent_phimiPi:
	.zero		2048


//--------------------- .nv.constant0._Z26_blocked_fw_independent_phimiPi --------------------------
	.section	.nv.constant0._Z26_blocked_fw_independent_phimiPi,"a",@progbits
	.sectionflags	@""
	.align	4
.nv.constant0._Z26_blocked_fw_independent_phimiPi:
	.zero		928


//--------------------- .nv.constant0._Z32_blocked_fw_partial_dependent_phimiPi --------------------------
	.section	.nv.constant0._Z32_blocked_fw_partial_dependent_phimiPi,"a",@progbits
	.sectionflags	@""
	.align	4
.nv.constant0._Z32_blocked_fw_partial_dependent_phimiPi:
	.zero		928


//--------------------- .nv.constant0._Z24_blocked_fw_dependent_phimiPi --------------------------
	.section	.nv.constant0._Z24_blocked_fw_dependent_phimiPi,"a",@progbits
	.sectionflags	@""
	.align	4
.nv.constant0._Z24_blocked_fw_dependent_phimiPi:
	.zero		928


//--------------------- .nv.constant0._Z16_naive_fw_kernelimiPi --------------------------
	.section	.nv.constant0._Z16_naive_fw_kernelimiPi,"a",@progbits
	.sectionflags	@""
	.align	4
.nv.constant0._Z16_naive_fw_kernelimiPi:
	.zero		928


//--------------------- SYMBOLS --------------------------

	.type		.nv.reservedSmem.offset0,@object
	.size		.nv.reservedSmem.offset0,0x4
	.type		.nv.reservedSmem.cap,@object
	.size		.nv.reservedSmem.cap,0x4
